//
// Generated by NVIDIA NVVM Compiler
//
// Compiler Build ID: CL-36424714
// Cuda compilation tools, release 13.0, V13.0.88
// Based on NVVM 20.0.0
//

.version 9.0
.target sm_100
.address_size 64

	// .globl	_Z9move_leftPii

.visible .entry _Z9move_leftPii(
	.param .u64 .ptr .align 1 _Z9move_leftPii_param_0,
	.param .u32 _Z9move_leftPii_param_1
)
{
	.reg .pred 	%p<31>;
	.reg .b32 	%r<70>;
	.reg .b64 	%rd<23>;

	ld.param.u64 	%rd12, [_Z9move_leftPii_param_0];
	ld.param.u32 	%r34, [_Z9move_leftPii_param_1];
	cvta.to.global.u64 	%rd1, %rd12;
	mov.u32 	%r1, %ctaid.x;
	setp.lt.s32 	%p1, %r34, 1;
	@%p1 bra 	$L__BB0_8;
	mul.lo.s32 	%r2, %r34, %r1;
	add.s32 	%r3, %r34, -1;
	mov.b32 	%r60, 0;
$L__BB0_2:
	add.s32 	%r36, %r60, %r2;
	mul.wide.u32 	%rd13, %r36, 4;
	add.s64 	%rd3, %rd1, %rd13;
	ld.global.u32 	%r37, [%rd3];
	setp.ne.s32 	%p2, %r37, 0;
	@%p2 bra 	$L__BB0_7;
	mov.u32 	%r61, %r60;
$L__BB0_4:
	setp.eq.s32 	%p3, %r61, %r3;
	@%p3 bra 	$L__BB0_7;
	add.s32 	%r11, %r61, 1;
	add.s32 	%r38, %r61, %r2;
	mul.wide.u32 	%rd14, %r38, 4;
	add.s64 	%rd4, %rd1, %rd14;
	ld.global.u32 	%r12, [%rd4+4];
	setp.eq.s32 	%p4, %r12, 0;
	mov.u32 	%r61, %r11;
	@%p4 bra 	$L__BB0_4;
	st.global.u32 	[%rd3], %r12;
	mov.b32 	%r39, 0;
	st.global.u32 	[%rd4+4], %r39;
$L__BB0_7:
	add.s32 	%r60, %r60, 1;
	setp.eq.s32 	%p5, %r60, %r34;
	@%p5 bra 	$L__BB0_8;
	bra.uni 	$L__BB0_2;
$L__BB0_8:
	add.s32 	%r4, %r34, -1;
	setp.lt.s32 	%p6, %r34, 2;
	@%p6 bra 	$L__BB0_25;
	mul.lo.s32 	%r5, %r34, %r1;
	add.s32 	%r41, %r34, -2;
	and.b32  	%r6, %r4, 3;
	setp.lt.u32 	%p7, %r41, 3;
	mov.b32 	%r62, 0;
	@%p7 bra 	$L__BB0_20;
	and.b32  	%r62, %r4, -4;
	neg.s32 	%r64, %r62;
	mul.wide.u32 	%rd15, %r5, 4;
	add.s64 	%rd16, %rd15, %rd1;
	add.s64 	%rd22, %rd16, 8;
$L__BB0_11:
	ld.global.u32 	%r21, [%rd22+-8];
	ld.global.u32 	%r65, [%rd22+-4];
	setp.ne.s32 	%p8, %r21, %r65;
	setp.eq.s32 	%p9, %r21, 0;
	or.pred  	%p10, %p8, %p9;
	@%p10 bra 	$L__BB0_13;
	shl.b32 	%r43, %r21, 1;
	st.global.u32 	[%rd22+-8], %r43;
	mov.b32 	%r65, 0;
	st.global.u32 	[%rd22+-4], %r65;
$L__BB0_13:
	ld.global.u32 	%r66, [%rd22];
	setp.ne.s32 	%p11, %r65, %r66;
	setp.eq.s32 	%p12, %r65, 0;
	or.pred  	%p13, %p11, %p12;
	@%p13 bra 	$L__BB0_15;
	shl.b32 	%r45, %r65, 1;
	st.global.u32 	[%rd22+-4], %r45;
	mov.b32 	%r66, 0;
	st.global.u32 	[%rd22], %r66;
$L__BB0_15:
	ld.global.u32 	%r67, [%rd22+4];
	setp.ne.s32 	%p14, %r66, %r67;
	setp.eq.s32 	%p15, %r66, 0;
	or.pred  	%p16, %p14, %p15;
	@%p16 bra 	$L__BB0_17;
	shl.b32 	%r47, %r66, 1;
	st.global.u32 	[%rd22], %r47;
	mov.b32 	%r67, 0;
	st.global.u32 	[%rd22+4], %r67;
$L__BB0_17:
	ld.global.u32 	%r48, [%rd22+8];
	setp.ne.s32 	%p17, %r67, %r48;
	setp.eq.s32 	%p18, %r67, 0;
	or.pred  	%p19, %p17, %p18;
	@%p19 bra 	$L__BB0_19;
	shl.b32 	%r49, %r67, 1;
	st.global.u32 	[%rd22+4], %r49;
	mov.b32 	%r50, 0;
	st.global.u32 	[%rd22+8], %r50;
$L__BB0_19:
	add.s32 	%r64, %r64, 4;
	add.s64 	%rd22, %rd22, 16;
	setp.eq.s32 	%p20, %r64, 0;
	@%p20 bra 	$L__BB0_20;
	bra.uni 	$L__BB0_11;
$L__BB0_20:
	setp.eq.s32 	%p21, %r6, 0;
	@%p21 bra 	$L__BB0_25;
	add.s32 	%r51, %r62, %r5;
	mul.wide.u32 	%rd17, %r51, 4;
	add.s64 	%rd18, %rd17, %rd1;
	add.s64 	%rd21, %rd18, 4;
	neg.s32 	%r63, %r6;
$L__BB0_22:
	.pragma "nounroll";
	ld.global.u32 	%r17, [%rd21+-4];
	ld.global.u32 	%r52, [%rd21];
	setp.ne.s32 	%p22, %r17, %r52;
	setp.eq.s32 	%p23, %r17, 0;
	or.pred  	%p24, %p22, %p23;
	@%p24 bra 	$L__BB0_24;
	shl.b32 	%r53, %r17, 1;
	st.global.u32 	[%rd21+-4], %r53;
	mov.b32 	%r54, 0;
	st.global.u32 	[%rd21], %r54;
$L__BB0_24:
	add.s64 	%rd21, %rd21, 4;
	add.s32 	%r63, %r63, 1;
	setp.ne.s32 	%p25, %r63, 0;
	@%p25 bra 	$L__BB0_22;
$L__BB0_25:
	setp.lt.s32 	%p26, %r34, 1;
	@%p26 bra 	$L__BB0_33;
	mul.lo.s32 	%r19, %r34, %r1;
	mov.b32 	%r68, 0;
$L__BB0_27:
	add.s32 	%r56, %r68, %r19;
	mul.wide.u32 	%rd19, %r56, 4;
	add.s64 	%rd10, %rd1, %rd19;
	ld.global.u32 	%r57, [%rd10];
	setp.ne.s32 	%p27, %r57, 0;
	@%p27 bra 	$L__BB0_32;
	mov.u32 	%r69, %r68;
$L__BB0_29:
	setp.eq.s32 	%p28, %r69, %r4;
	@%p28 bra 	$L__BB0_32;
	add.s32 	%r31, %r69, 1;
	add.s32 	%r58, %r69, %r19;
	mul.wide.u32 	%rd20, %r58, 4;
	add.s64 	%rd11, %rd1, %rd20;
	ld.global.u32 	%r32, [%rd11+4];
	setp.eq.s32 	%p29, %r32, 0;
	mov.u32 	%r69, %r31;
	@%p29 bra 	$L__BB0_29;
	st.global.u32 	[%rd10], %r32;
	mov.b32 	%r59, 0;
	st.global.u32 	[%rd11+4], %r59;
$L__BB0_32:
	add.s32 	%r68, %r68, 1;
	setp.ne.s32 	%p30, %r68, %r34;
	@%p30 bra 	$L__BB0_27;
$L__BB0_33:
	ret;

}
	// .globl	_Z10move_rightPii
.visible .entry _Z10move_rightPii(
	.param .u64 .ptr .align 1 _Z10move_rightPii_param_0,
	.param .u32 _Z10move_rightPii_param_1
)
{
	.reg .pred 	%p<35>;
	.reg .b32 	%r<71>;
	.reg .b64 	%rd<32>;

	ld.param.u64 	%rd14, [_Z10move_rightPii_param_0];
	ld.param.u32 	%r69, [_Z10move_rightPii_param_1];
	cvta.to.global.u64 	%rd1, %rd14;
	mov.u32 	%r1, %ctaid.x;
	setp.lt.s32 	%p1, %r69, 1;
	@%p1 bra 	$L__BB1_4;
	mul.lo.s32 	%r2, %r69, %r1;
	cvt.u64.u32 	%rd15, %r2;
	mov.u32 	%r63, %r69;
$L__BB1_2:
	cvt.s64.s32 	%rd16, %r63;
	add.s64 	%rd17, %rd16, %rd15;
	shl.b64 	%rd18, %rd17, 2;
	add.s64 	%rd8, %rd1, %rd18;
	ld.global.u32 	%r36, [%rd8+-4];
	setp.ne.s32 	%p2, %r36, 0;
	setp.lt.u32 	%p3, %r63, 2;
	or.pred  	%p4, %p2, %p3;
	@%p4 bra 	$L__BB1_28;
	add.s32 	%r64, %r63, -2;
	bra.uni 	$L__BB1_26;
$L__BB1_4:
	setp.lt.s32 	%p8, %r69, 2;
	@%p8 bra 	$L__BB1_21;
	mul.lo.s32 	%r3, %r69, %r1;
	and.b32  	%r39, %r69, 3;
	setp.eq.s32 	%p9, %r39, 1;
	mov.u32 	%r62, %r69;
	@%p9 bra 	$L__BB1_10;
	add.s64 	%rd2, %rd1, -4;
	cvt.u64.u32 	%rd3, %r3;
	add.s32 	%r40, %r69, -1;
	and.b32  	%r41, %r40, 3;
	neg.s32 	%r60, %r41;
	mov.u32 	%r62, %r69;
$L__BB1_7:
	.pragma "nounroll";
	cvt.s64.s32 	%rd20, %r62;
	add.s64 	%rd21, %rd3, %rd20;
	shl.b64 	%rd22, %rd21, 2;
	add.s64 	%rd4, %rd2, %rd22;
	ld.global.u32 	%r7, [%rd4];
	ld.global.u32 	%r42, [%rd4+-4];
	setp.ne.s32 	%p10, %r7, %r42;
	setp.eq.s32 	%p11, %r7, 0;
	or.pred  	%p12, %p10, %p11;
	@%p12 bra 	$L__BB1_9;
	shl.b32 	%r43, %r7, 1;
	st.global.u32 	[%rd4], %r43;
	mov.b32 	%r44, 0;
	st.global.u32 	[%rd4+-4], %r44;
$L__BB1_9:
	add.s32 	%r60, %r60, 1;
	setp.ne.s32 	%p13, %r60, 0;
	add.s32 	%r62, %r62, -1;
	@%p13 bra 	$L__BB1_7;
$L__BB1_10:
	add.s32 	%r45, %r69, -2;
	setp.lt.u32 	%p14, %r45, 3;
	@%p14 bra 	$L__BB1_21;
	add.s64 	%rd5, %rd1, -20;
	cvt.u64.u32 	%rd6, %r3;
	add.s64 	%rd7, %rd1, -4;
	add.s32 	%r46, %r62, %r3;
	add.s32 	%r65, %r46, -1;
$L__BB1_12:
	mul.wide.s32 	%rd23, %r65, 4;
	add.s64 	%rd10, %rd7, %rd23;
	ld.global.u32 	%r21, [%rd10+4];
	ld.global.u32 	%r67, [%rd10];
	setp.ne.s32 	%p15, %r21, %r67;
	setp.eq.s32 	%p16, %r21, 0;
	or.pred  	%p17, %p15, %p16;
	@%p17 bra 	$L__BB1_14;
	shl.b32 	%r48, %r21, 1;
	st.global.u32 	[%rd10+4], %r48;
	mov.b32 	%r67, 0;
	st.global.u32 	[%rd10], %r67;
$L__BB1_14:
	ld.global.u32 	%r68, [%rd10+-4];
	setp.ne.s32 	%p18, %r67, %r68;
	setp.eq.s32 	%p19, %r67, 0;
	or.pred  	%p20, %p18, %p19;
	@%p20 bra 	$L__BB1_16;
	shl.b32 	%r50, %r67, 1;
	st.global.u32 	[%rd10], %r50;
	mov.b32 	%r68, 0;
	st.global.u32 	[%rd10+-4], %r68;
$L__BB1_16:
	ld.global.u32 	%r51, [%rd10+-8];
	setp.ne.s32 	%p21, %r68, %r51;
	setp.eq.s32 	%p22, %r68, 0;
	or.pred  	%p23, %p21, %p22;
	@%p23 bra 	$L__BB1_18;
	shl.b32 	%r52, %r68, 1;
	st.global.u32 	[%rd10+-4], %r52;
	mov.b32 	%r53, 0;
	st.global.u32 	[%rd10+-8], %r53;
$L__BB1_18:
	cvt.s64.s32 	%rd24, %r62;
	add.s64 	%rd25, %rd6, %rd24;
	shl.b64 	%rd26, %rd25, 2;
	add.s64 	%rd11, %rd5, %rd26;
	ld.global.u32 	%r26, [%rd11+4];
	ld.global.u32 	%r54, [%rd11];
	setp.ne.s32 	%p24, %r26, %r54;
	setp.eq.s32 	%p25, %r26, 0;
	or.pred  	%p26, %p24, %p25;
	@%p26 bra 	$L__BB1_20;
	shl.b32 	%r55, %r26, 1;
	st.global.u32 	[%rd11+4], %r55;
	mov.b32 	%r56, 0;
	st.global.u32 	[%rd11], %r56;
$L__BB1_20:
	add.s32 	%r65, %r65, -4;
	setp.gt.s32 	%p27, %r62, 5;
	add.s32 	%r62, %r62, -4;
	@%p27 bra 	$L__BB1_12;
$L__BB1_21:
	setp.lt.s32 	%p28, %r69, 1;
	@%p28 bra 	$L__BB1_33;
	mul.lo.s32 	%r18, %r69, %r1;
	cvt.u64.u32 	%rd27, %r18;
$L__BB1_23:
	cvt.s64.s32 	%rd28, %r69;
	add.s64 	%rd29, %rd28, %rd27;
	shl.b64 	%rd30, %rd29, 2;
	add.s64 	%rd12, %rd1, %rd30;
	ld.global.u32 	%r57, [%rd12+-4];
	setp.ne.s32 	%p29, %r57, 0;
	setp.lt.u32 	%p30, %r69, 2;
	or.pred  	%p31, %p29, %p30;
	@%p31 bra 	$L__BB1_32;
	add.s32 	%r70, %r69, -2;
	bra.uni 	$L__BB1_30;
$L__BB1_25:
	add.s32 	%r14, %r64, -1;
	setp.eq.s32 	%p6, %r64, 0;
	mov.u32 	%r64, %r14;
	@%p6 bra 	$L__BB1_28;
$L__BB1_26:
	add.s32 	%r37, %r64, %r2;
	mul.wide.s32 	%rd19, %r37, 4;
	add.s64 	%rd9, %rd1, %rd19;
	ld.global.u32 	%r16, [%rd9];
	setp.eq.s32 	%p5, %r16, 0;
	@%p5 bra 	$L__BB1_25;
	st.global.u32 	[%rd8+-4], %r16;
	mov.b32 	%r38, 0;
	st.global.u32 	[%rd9], %r38;
$L__BB1_28:
	setp.gt.u32 	%p7, %r63, 1;
	add.s32 	%r63, %r63, -1;
	@%p7 bra 	$L__BB1_2;
	bra.uni 	$L__BB1_4;
$L__BB1_29:
	add.s32 	%r31, %r70, -1;
	setp.eq.s32 	%p33, %r70, 0;
	mov.u32 	%r70, %r31;
	@%p33 bra 	$L__BB1_32;
$L__BB1_30:
	add.s32 	%r58, %r70, %r18;
	mul.wide.s32 	%rd31, %r58, 4;
	add.s64 	%rd13, %rd1, %rd31;
	ld.global.u32 	%r33, [%rd13];
	setp.eq.s32 	%p32, %r33, 0;
	@%p32 bra 	$L__BB1_29;
	st.global.u32 	[%rd12+-4], %r33;
	mov.b32 	%r59, 0;
	st.global.u32 	[%rd13], %r59;
$L__BB1_32:
	setp.gt.u32 	%p34, %r69, 1;
	add.s32 	%r69, %r69, -1;
	@%p34 bra 	$L__BB1_23;
$L__BB1_33:
	ret;

}
	// .globl	_Z9transposePii
.visible .entry _Z9transposePii(
	.param .u64 .ptr .align 1 _Z9transposePii_param_0,
	.param .u32 _Z9transposePii_param_1
)
{
	.reg .pred 	%p<2>;
	.reg .b32 	%r<13>;
	.reg .b64 	%rd<7>;

	ld.param.u64 	%rd1, [_Z9transposePii_param_0];
	ld.param.u32 	%r3, [_Z9transposePii_param_1];
	mov.u32 	%r4, %tid.x;
	mov.u32 	%r5, %ctaid.x;
	mov.u32 	%r6, %ntid.x;
	mad.lo.s32 	%r7, %r5, %r6, %r4;
	div.s32 	%r1, %r7, %r3;
	mul.lo.s32 	%r8, %r1, %r3;
	sub.s32 	%r2, %r7, %r8;
	setp.ge.s32 	%p1, %r1, %r2;
	@%p1 bra 	$L__BB2_2;
	cvta.to.global.u64 	%rd2, %rd1;
	mad.lo.s32 	%r9, %r1, %r3, %r2;
	mul.wide.s32 	%rd3, %r9, 4;
	add.s64 	%rd4, %rd2, %rd3;
	ld.global.u32 	%r10, [%rd4];
	mad.lo.s32 	%r11, %r2, %r3, %r1;
	mul.wide.s32 	%rd5, %r11, 4;
	add.s64 	%rd6, %rd2, %rd5;
	ld.global.u32 	%r12, [%rd6];
	st.global.u32 	[%rd4], %r12;
	st.global.u32 	[%rd6], %r10;
$L__BB2_2:
	ret;

}


// ===== COMPILED SASS (sm_100) =====

	.target	sm_100

	.elftype	@"ET_EXEC"


//--------------------- .note.nv.tkinfo           --------------------------
	.section	.note.nv.tkinfo,"",@"SHT_NOTE"
	.sectionflags	@"SHF_NOTE_NV_TKINFO"
	.tkinfo
        /*0018*/ 	.word	0x00000002
        /*0030*/ 	.string	""
        /*0030*/ 	.string	"ptxas"
        /*0030*/ 	.string	"Cuda compilation tools, release 13.0, V13.0.88"
        /*0030*/ 	.string	"Build cuda_13.0.r13.0/compiler.36424714_0"
        /*0030*/ 	.string	"-arch sm_100 -m 64 "



//--------------------- .note.nv.cuinfo           --------------------------
	.section	.note.nv.cuinfo,"",@"SHT_NOTE"
	.sectionflags	@"SHF_NOTE_NV_CUINFO"
        /*0018*/ 	.short	0x0002
        /*001a*/ 	.short	0x0064
        /*001c*/ 	.short	0x0082
	.zero		2


//--------------------- .nv.info                  --------------------------
	.section	.nv.info,"",@"SHT_CUDA_INFO"
	.align	4


	//----- nvinfo : EIATTR_REGCOUNT
	.align		4
        /*0000*/ 	.byte	0x04, 0x2f
        /*0002*/ 	.short	(.L_1 - .L_0)
	.align		4
.L_0:
        /*0004*/ 	.word	index@(_Z9move_leftPii)
        /*0008*/ 	.word	0x00000011


	//----- nvinfo : EIATTR_FRAME_SIZE
	.align		4
.L_1:
        /*000c*/ 	.byte	0x04, 0x11
        /*000e*/ 	.short	(.L_3 - .L_2)
	.align		4
.L_2:
        /*0010*/ 	.word	index@(_Z9move_leftPii)
        /*0014*/ 	.word	0x00000000


	//----- nvinfo : EIATTR_REGCOUNT
	.align		4
.L_3:
        /*0018*/ 	.byte	0x04, 0x2f
        /*001a*/ 	.short	(.L_5 - .L_4)
	.align		4
.L_4:
        /*001c*/ 	.word	index@(_Z10move_rightPii)
        /*0020*/ 	.word	0x00000012


	//----- nvinfo : EIATTR_FRAME_SIZE
	.align		4
.L_5:
        /*0024*/ 	.byte	0x04, 0x11
        /*0026*/ 	.short	(.L_7 - .L_6)
	.align		4
.L_6:
        /*0028*/ 	.word	index@(_Z10move_rightPii)
        /*002c*/ 	.word	0x00000000


	//----- nvinfo : EIATTR_REGCOUNT
	.align		4
.L_7:
        /*0030*/ 	.byte	0x04, 0x2f
        /*0032*/ 	.short	(.L_9 - .L_8)
	.align		4
.L_8:
        /*0034*/ 	.word	index@(_Z9transposePii)
        /*0038*/ 	.word	0x0000000c


	//----- nvinfo : EIATTR_FRAME_SIZE
	.align		4
.L_9:
        /*003c*/ 	.byte	0x04, 0x11
        /*003e*/ 	.short	(.L_11 - .L_10)
	.align		4
.L_10:
        /*0040*/ 	.word	index@(_Z9transposePii)
        /*0044*/ 	.word	0x00000000


	//----- nvinfo : EIATTR_MIN_STACK_SIZE
	.align		4
.L_11:
        /*0048*/ 	.byte	0x04, 0x12
        /*004a*/ 	.short	(.L_13 - .L_12)
	.align		4
.L_12:
        /*004c*/ 	.word	index@(_Z9transposePii)
        /*0050*/ 	.word	0x00000000


	//----- nvinfo : EIATTR_MIN_STACK_SIZE
	.align		4
.L_13:
        /*0054*/ 	.byte	0x04, 0x12
        /*0056*/ 	.short	(.L_15 - .L_14)
	.align		4
.L_14:
        /*0058*/ 	.word	index@(_Z10move_rightPii)
        /*005c*/ 	.word	0x00000000


	//----- nvinfo : EIATTR_MIN_STACK_SIZE
	.align		4
.L_15:
        /*0060*/ 	.byte	0x04, 0x12
        /*0062*/ 	.short	(.L_17 - .L_16)
	.align		4
.L_16:
        /*0064*/ 	.word	index@(_Z9move_leftPii)
        /*0068*/ 	.word	0x00000000
.L_17:


//--------------------- .nv.compat                --------------------------
	.section	.nv.compat,"",@"SHT_CUDA_COMPAT_INFO"
	.align	4
        /*0000*/ 	.byte	0x02, 0x09, 0x00, 0x00, 0x02, 0x02, 0x01, 0x00, 0x02, 0x05, 0x05, 0x00, 0x03, 0x07, 0x01, 0x01
        /*0010*/ 	.byte	0x02, 0x03, 0x00, 0x00, 0x02, 0x06, 0x01, 0x00, 0x04, 0x0b, 0x08, 0x00, 0x09, 0x00, 0x00, 0x00
        /*0020*/ 	.byte	0x00, 0x00, 0x00, 0x00


//--------------------- .nv.info._Z9transposePii  --------------------------
	.section	.nv.info._Z9transposePii,"",@"SHT_CUDA_INFO"
	.sectionflags	@""
	.align	4


	//----- nvinfo : EIATTR_CUDA_API_VERSION
	.align		4
        /*0000*/ 	.byte	0x04, 0x37
        /*0002*/ 	.short	(.L_19 - .L_18)
.L_18:
        /*0004*/ 	.word	0x00000082


	//----- nvinfo : EIATTR_KPARAM_INFO
	.align		4
.L_19:
        /*0008*/ 	.byte	0x04, 0x17
        /*000a*/ 	.short	(.L_21 - .L_20)
.L_20:
        /*000c*/ 	.word	0x00000000
        /*0010*/ 	.short	0x0001
        /*0012*/ 	.short	0x0008
        /*0014*/ 	.byte	0x00, 0xf0, 0x11, 0x00


	//----- nvinfo : EIATTR_KPARAM_INFO
	.align		4
.L_21:
        /*0018*/ 	.byte	0x04, 0x17
        /*001a*/ 	.short	(.L_23 - .L_22)
.L_22:
        /*001c*/ 	.word	0x00000000
        /*0020*/ 	.short	0x0000
        /*0022*/ 	.short	0x0000
        /*0024*/ 	.byte	0x00, 0xf5, 0x21, 0x00


	//----- nvinfo : EIATTR_SPARSE_MMA_MASK
	.align		4
.L_23:
        /*0028*/ 	.byte	0x03, 0x50
        /*002a*/ 	.short	0x0000


	//----- nvinfo : EIATTR_MAXREG_COUNT
	.align		4
        /*002c*/ 	.byte	0x03, 0x1b
        /*002e*/ 	.short	0x00ff


	//----- nvinfo : EIATTR_MERCURY_ISA_VERSION
	.align		4
        /*0030*/ 	.byte	0x03, 0x5f
        /*0032*/ 	.short	0x0101


	//----- nvinfo : EIATTR_VRC_CTA_INIT_COUNT
	.align		4
        /*0034*/ 	.byte	0x02, 0x4a
	.zero		1
	.zero		1


	//----- nvinfo : EIATTR_EXIT_INSTR_OFFSETS
	.align		4
        /*0038*/ 	.byte	0x04, 0x1c
        /*003a*/ 	.short	(.L_25 - .L_24)


	//   ....[0]....
.L_24:
        /*003c*/ 	.word	0x00000210


	//   ....[1]....
        /*0040*/ 	.word	0x000002c0


	//----- nvinfo : EIATTR_CBANK_PARAM_SIZE
	.align		4
.L_25:
        /*0044*/ 	.byte	0x03, 0x19
        /*0046*/ 	.short	0x000c


	//----- nvinfo : EIATTR_PARAM_CBANK
	.align		4
        /*0048*/ 	.byte	0x04, 0x0a
        /*004a*/ 	.short	(.L_27 - .L_26)
	.align		4
.L_26:
        /*004c*/ 	.word	index@(.nv.constant0._Z9transposePii)
        /*0050*/ 	.short	0x0380
        /*0052*/ 	.short	0x000c


	//----- nvinfo : EIATTR_SW_WAR
	.align		4
.L_27:
        /*0054*/ 	.byte	0x04, 0x36
        /*0056*/ 	.short	(.L_29 - .L_28)
.L_28:
        /*0058*/ 	.word	0x00000008
.L_29:


//--------------------- .nv.info._Z10move_rightPii --------------------------
	.section	.nv.info._Z10move_rightPii,"",@"SHT_CUDA_INFO"
	.sectionflags	@""
	.align	4


	//----- nvinfo : EIATTR_CUDA_API_VERSION
	.align		4
        /*0000*/ 	.byte	0x04, 0x37
        /*0002*/ 	.short	(.L_31 - .L_30)
.L_30:
        /*0004*/ 	.word	0x00000082


	//----- nvinfo : EIATTR_KPARAM_INFO
	.align		4
.L_31:
        /*0008*/ 	.byte	0x04, 0x17
        /*000a*/ 	.short	(.L_33 - .L_32)
.L_32:
        /*000c*/ 	.word	0x00000000
        /*0010*/ 	.short	0x0001
        /*0012*/ 	.short	0x0008
        /*0014*/ 	.byte	0x00, 0xf0, 0x11, 0x00


	//----- nvinfo : EIATTR_KPARAM_INFO
	.align		4
.L_33:
        /*0018*/ 	.byte	0x04, 0x17
        /*001a*/ 	.short	(.L_35 - .L_34)
.L_34:
        /*001c*/ 	.word	0x00000000
        /*0020*/ 	.short	0x0000
        /*0022*/ 	.short	0x0000
        /*0024*/ 	.byte	0x00, 0xf5, 0x21, 0x00


	//----- nvinfo : EIATTR_SPARSE_MMA_MASK
	.align		4
.L_35:
        /*0028*/ 	.byte	0x03, 0x50
        /*002a*/ 	.short	0x0000


	//----- nvinfo : EIATTR_MAXREG_COUNT
	.align		4
        /*002c*/ 	.byte	0x03, 0x1b
        /*002e*/ 	.short	0x00ff


	//----- nvinfo : EIATTR_MERCURY_ISA_VERSION
	.align		4
        /*0030*/ 	.byte	0x03, 0x5f
        /*0032*/ 	.short	0x0101


	//----- nvinfo : EIATTR_VRC_CTA_INIT_COUNT
	.align		4
        /*0034*/ 	.byte	0x02, 0x4a
	.zero		1
	.zero		1


	//----- nvinfo : EIATTR_EXIT_INSTR_OFFSETS
	.align		4
        /*0038*/ 	.byte	0x04, 0x1c
        /*003a*/ 	.short	(.L_37 - .L_36)


	//   ....[0]....
.L_36:
        /*003c*/ 	.word	0x00000820


	//   ....[1]....
        /*0040*/ 	.word	0x00000a30


	//----- nvinfo : EIATTR_CBANK_PARAM_SIZE
	.align		4
.L_37:
        /*0044*/ 	.byte	0x03, 0x19
        /*0046*/ 	.short	0x000c


	//----- nvinfo : EIATTR_PARAM_CBANK
	.align		4
        /*0048*/ 	.byte	0x04, 0x0a
        /*004a*/ 	.short	(.L_39 - .L_38)
	.align		4
.L_38:
        /*004c*/ 	.word	index@(.nv.constant0._Z10move_rightPii)
        /*0050*/ 	.short	0x0380
        /*0052*/ 	.short	0x000c


	//----- nvinfo : EIATTR_SW_WAR
	.align		4
.L_39:
        /*0054*/ 	.byte	0x04, 0x36
        /*0056*/ 	.short	(.L_41 - .L_40)
.L_40:
        /*0058*/ 	.word	0x00000008
.L_41:


//--------------------- .nv.info._Z9move_leftPii  --------------------------
	.section	.nv.info._Z9move_leftPii,"",@"SHT_CUDA_INFO"
	.sectionflags	@""
	.align	4


	//----- nvinfo : EIATTR_CUDA_API_VERSION
	.align		4
        /*0000*/ 	.byte	0x04, 0x37
        /*0002*/ 	.short	(.L_43 - .L_42)
.L_42:
        /*0004*/ 	.word	0x00000082


	//----- nvinfo : EIATTR_KPARAM_INFO
	.align		4
.L_43:
        /*0008*/ 	.byte	0x04, 0x17
        /*000a*/ 	.short	(.L_45 - .L_44)
.L_44:
        /*000c*/ 	.word	0x00000000
        /*0010*/ 	.short	0x0001
        /*0012*/ 	.short	0x0008
        /*0014*/ 	.byte	0x00, 0xf0, 0x11, 0x00


	//----- nvinfo : EIATTR_KPARAM_INFO
	.align		4
.L_45:
        /*0018*/ 	.byte	0x04, 0x17
        /*001a*/ 	.short	(.L_47 - .L_46)
.L_46:
        /*001c*/ 	.word	0x00000000
        /*0020*/ 	.short	0x0000
        /*0022*/ 	.short	0x0000
        /*0024*/ 	.byte	0x00, 0xf5, 0x21, 0x00


	//----- nvinfo : EIATTR_SPARSE_MMA_MASK
	.align		4
.L_47:
        /*0028*/ 	.byte	0x03, 0x50
        /*002a*/ 	.short	0x0000


	//----- nvinfo : EIATTR_MAXREG_COUNT
	.align		4
        /*002c*/ 	.byte	0x03, 0x1b
        /*002e*/ 	.short	0x00ff


	//----- nvinfo : EIATTR_MERCURY_ISA_VERSION
	.align		4
        /*0030*/ 	.byte	0x03, 0x5f
        /*0032*/ 	.short	0x0101


	//----- nvinfo : EIATTR_VRC_CTA_INIT_COUNT
	.align		4
        /*0034*/ 	.byte	0x02, 0x4a
	.zero		1
	.zero		1


	//----- nvinfo : EIATTR_EXIT_INSTR_OFFSETS
	.align		4
        /*0038*/ 	.byte	0x04, 0x1c
        /*003a*/ 	.short	(.L_49 - .L_48)


	//   ....[0]....
.L_48:
        /*003c*/ 	.word	0x000008a0


	//   ....[1]....
        /*0040*/ 	.word	0x00000a40


	//----- nvinfo : EIATTR_CBANK_PARAM_SIZE
	.align		4
.L_49:
        /*0044*/ 	.byte	0x03, 0x19
        /*0046*/ 	.short	0x000c


	//----- nvinfo : EIATTR_PARAM_CBANK
	.align		4
        /*0048*/ 	.byte	0x04, 0x0a
        /*004a*/ 	.short	(.L_51 - .L_50)
	.align		4
.L_50:
        /*004c*/ 	.word	index@(.nv.constant0._Z9move_leftPii)
        /*0050*/ 	.short	0x0380
        /*0052*/ 	.short	0x000c


	//----- nvinfo : EIATTR_SW_WAR
	.align		4
.L_51:
        /*0054*/ 	.byte	0x04, 0x36
        /*0056*/ 	.short	(.L_53 - .L_52)
.L_52:
        /*0058*/ 	.word	0x00000008
.L_53:


//--------------------- .nv.callgraph             --------------------------
	.section	.nv.callgraph,"",@"SHT_CUDA_CALLGRAPH"
	.align	4
	.sectionentsize	8
	.align		4
        /*0000*/ 	.word	0x00000000
	.align		4
        /*0004*/ 	.word	0xffffffff
	.align		4
        /*0008*/ 	.word	0x00000000
	.align		4
        /*000c*/ 	.word	0xfffffffe
	.align		4
        /*0010*/ 	.word	0x00000000
	.align		4
        /*0014*/ 	.word	0xfffffffd
	.align		4
        /*0018*/ 	.word	0x00000000
	.align		4
        /*001c*/ 	.word	0xfffffffc


//--------------------- .text._Z9transposePii     --------------------------
	.section	.text._Z9transposePii,"ax",@progbits
	.align	128
        .global         _Z9transposePii
        .type           _Z9transposePii,@function
        .size           _Z9transposePii,(.L_x_27 - _Z9transposePii)
        .other          _Z9transposePii,@"STO_CUDA_ENTRY STV_DEFAULT"
_Z9transposePii:
.text._Z9transposePii:
[----:B------:R-:W-:Y:S08]  /*0000*/  LDC R1, c[0x0][0x37c] ;  /* 0x0000df00ff017b82 */ /* 0x000ff00000000800 */
[----:B------:R-:W0:Y:S01]  /*0010*/  LDC R9, c[0x0][0x388] ;  /* 0x0000e200ff097b82 */ /* 0x000e220000000800 */
[----:B------:R-:W1:Y:S07]  /*0020*/  S2R R0, SR_TID.X ;  /* 0x0000000000007919 */ /* 0x000e6e0000002100 */
[----:B------:R-:W1:Y:S08]  /*0030*/  S2UR UR4, SR_CTAID.X ;  /* 0x00000000000479c3 */ /* 0x000e700000002500 */
[----:B------:R-:W1:Y:S01]  /*0040*/  LDC R5, c[0x0][0x360] ;  /* 0x0000d800ff057b82 */ /* 0x000e620000000800 */
[----:B0-----:R-:W-:-:S04]  /*0050*/  IABS R7, R9 ;  /* 0x0000000900077213 */ /* 0x001fc80000000000 */
[----:B------:R-:W0:Y:S01]  /*0060*/  I2F.RP R4, R7 ;  /* 0x0000000700047306 */ /* 0x000e220000209400 */
[----:B-1----:R-:W-:-:S07]  /*0070*/  IMAD R0, R5, UR4, R0 ;  /* 0x0000000405007c24 */ /* 0x002fce000f8e0200 */
[----:B0-----:R-:W0:Y:S02]  /*0080*/  MUFU.RCP R4, R4 ;  /* 0x0000000400047308 */ /* 0x001e240000001000 */
[----:B0-----:R-:W-:Y:S02]  /*0090*/  IADD3 R2, PT, PT, R4, 0xffffffe, RZ ;  /* 0x0ffffffe04027810 */ /* 0x001fe40007ffe0ff */
[----:B------:R-:W-:-:S04]  /*00a0*/  IABS R4, R0 ;  /* 0x0000000000047213 */ /* 0x000fc80000000000 */
[----:B------:R0:W1:Y:S02]  /*00b0*/  F2I.FTZ.U32.TRUNC.NTZ R3, R2 ;  /* 0x0000000200037305 */ /* 0x000064000021f000 */
[----:B0-----:R-:W-:Y:S02]  /*00c0*/  HFMA2 R2, -RZ, RZ, 0, 0 ;  /* 0x00000000ff027431 */ /* 0x001fe400000001ff */
[----:B-1----:R-:W-:-:S04]  /*00d0*/  IMAD.MOV R6, RZ, RZ, -R3 ;  /* 0x000000ffff067224 */ /* 0x002fc800078e0a03 */
[----:B------:R-:W-:-:S04]  /*00e0*/  IMAD R5, R6, R7, RZ ;  /* 0x0000000706057224 */ /* 0x000fc800078e02ff */
[----:B------:R-:W-:-:S06]  /*00f0*/  IMAD.HI.U32 R3, R3, R5, R2 ;  /* 0x0000000503037227 */ /* 0x000fcc00078e0002 */
[----:B------:R-:W-:-:S04]  /*0100*/  IMAD.HI.U32 R3, R3, R4, RZ ;  /* 0x0000000403037227 */ /* 0x000fc800078e00ff */
[----:B------:R-:W-:-:S04]  /*0110*/  IMAD.MOV R5, RZ, RZ, -R3 ;  /* 0x000000ffff057224 */ /* 0x000fc800078e0a03 */
[----:B------:R-:W-:-:S05]  /*0120*/  IMAD R2, R7, R5, R4 ;  /* 0x0000000507027224 */ /* 0x000fca00078e0204 */
[----:B------:R-:W-:-:S13]  /*0130*/  ISETP.GT.U32.AND P2, PT, R7, R2, PT ;  /* 0x000000020700720c */ /* 0x000fda0003f44070 */
[-C--:B------:R-:W-:Y:S01]  /*0140*/  @!P2 IADD3 R2, PT, PT, R2, -R7.reuse, RZ ;  /* 0x800000070202a210 */ /* 0x080fe20007ffe0ff */
[----:B------:R-:W-:Y:S01]  /*0150*/  @!P2 VIADD R3, R3, 0x1 ;  /* 0x000000010303a836 */ /* 0x000fe20000000000 */
[----:B------:R-:W-:Y:S02]  /*0160*/  ISETP.NE.AND P2, PT, R9, RZ, PT ;  /* 0x000000ff0900720c */ /* 0x000fe40003f45270 */
[----:B------:R-:W-:Y:S02]  /*0170*/  ISETP.GE.U32.AND P0, PT, R2, R7, PT ;  /* 0x000000070200720c */ /* 0x000fe40003f06070 */
[----:B------:R-:W-:-:S04]  /*0180*/  LOP3.LUT R2, R0, R9, RZ, 0x3c, !PT ;  /* 0x0000000900027212 */ /* 0x000fc800078e3cff */
[----:B------:R-:W-:-:S07]  /*0190*/  ISETP.GE.AND P1, PT, R2, RZ, PT ;  /* 0x000000ff0200720c */ /* 0x000fce0003f26270 */
[----:B------:R-:W-:-:S05]  /*01a0*/  @P0 IADD3 R3, PT, PT, R3, 0x1, RZ ;  /* 0x0000000103030810 */ /* 0x000fca0007ffe0ff */
[----:B------:R-:W-:-:S05]  /*01b0*/  IMAD.MOV.U32 R4, RZ, RZ, R3 ;  /* 0x000000ffff047224 */ /* 0x000fca00078e0003 */
[----:B------:R-:W-:Y:S02]  /*01c0*/  @!P1 IADD3 R4, PT, PT, -R4, RZ, RZ ;  /* 0x000000ff04049210 */ /* 0x000fe40007ffe1ff */
[----:B------:R-:W-:-:S04]  /*01d0*/  @!P2 LOP3.LUT R4, RZ, R9, RZ, 0x33, !PT ;  /* 0x00000009ff04a212 */ /* 0x000fc800078e33ff */
[----:B------:R-:W-:-:S05]  /*01e0*/  IADD3 R2, PT, PT, -R4, RZ, RZ ;  /* 0x000000ff04027210 */ /* 0x000fca0007ffe1ff */
[----:B------:R-:W-:-:S05]  /*01f0*/  IMAD R7, R9, R2, R0 ;  /* 0x0000000209077224 */ /* 0x000fca00078e0200 */
[----:B------:R-:W-:-:S13]  /*0200*/  ISETP.GE.AND P0, PT, R4, R7, PT ;  /* 0x000000070400720c */ /* 0x000fda0003f06270 */
[----:B------:R-:W-:Y:S05]  /*0210*/  @P0 EXIT ;  /* 0x000000000000094d */ /* 0x000fea0003800000 */
[----:B------:R-:W0:Y:S01]  /*0220*/  LDC.64 R2, c[0x0][0x380] ;  /* 0x0000e000ff027b82 */ /* 0x000e220000000a00 */
[----:B------:R-:W1:Y:S01]  /*0230*/  LDCU.64 UR4, c[0x0][0x358] ;  /* 0x00006b00ff0477ac */ /* 0x000e620008000a00 */
[-C--:B------:R-:W-:Y:S02]  /*0240*/  IMAD R5, R7, R9.reuse, R4 ;  /* 0x0000000907057224 */ /* 0x080fe400078e0204 */
[----:B------:R-:W-:Y:S02]  /*0250*/  IMAD R7, R4, R9, R7 ;  /* 0x0000000904077224 */ /* 0x000fe400078e0207 */
[----:B0-----:R-:W-:-:S04]  /*0260*/  IMAD.WIDE R4, R5, 0x4, R2 ;  /* 0x0000000405047825 */ /* 0x001fc800078e0202 */
[----:B------:R-:W-:Y:S01]  /*0270*/  IMAD.WIDE R2, R7, 0x4, R2 ;  /* 0x0000000407027825 */ /* 0x000fe200078e0202 */
[----:B-1----:R-:W2:Y:S04]  /*0280*/  LDG.E R9, desc[UR4][R4.64] ;  /* 0x0000000404097981 */ /* 0x002ea8000c1e1900 */
[----:B------:R-:W3:Y:S04]  /*0290*/  LDG.E R7, desc[UR4][R2.64] ;  /* 0x0000000402077981 */ /* 0x000ee8000c1e1900 */
[----:B--2---:R-:W-:Y:S04]  /*02a0*/  STG.E desc[UR4][R2.64], R9 ;  /* 0x0000000902007986 */ /* 0x004fe8000c101904 */
[----:B---3--:R-:W-:Y:S01]  /*02b0*/  STG.E desc[UR4][R4.64], R7 ;  /* 0x0000000704007986 */ /* 0x008fe2000c101904 */
[----:B------:R-:W-:Y:S05]  /*02c0*/  EXIT ;  /* 0x000000000000794d */ /* 0x000fea0003800000 */
.L_x_0:
[----:B------:R-:W-:-:S00]  /*02d0*/  BRA `(.L_x_0) ;  /* 0xfffffffc00fc7947 */ /* 0x000fc0000383ffff */
[----:B------:R-:W-:-:S00]  /*02e0*/  NOP ;  /* 0x0000000000007918 */ /* 0x000fc00000000000 */
        /* <DEDUP_REMOVED lines=9> */
.L_x_27:


//--------------------- .text._Z10move_rightPii   --------------------------
	.section	.text._Z10move_rightPii,"ax",@progbits
	.align	128
        .global         _Z10move_rightPii
        .type           _Z10move_rightPii,@function
        .size           _Z10move_rightPii,(.L_x_28 - _Z10move_rightPii)
        .other          _Z10move_rightPii,@"STO_CUDA_ENTRY STV_DEFAULT"
_Z10move_rightPii:
.text._Z10move_rightPii:
[----:B------:R-:W-:Y:S01]  /*0000*/  LDC R1, c[0x0][0x37c] ;  /* 0x0000df00ff017b82 */ /* 0x000fe20000000800 */
[----:B------:R-:W0:Y:S07]  /*0010*/  LDCU UR4, c[0x0][0x388] ;  /* 0x00007100ff0477ac */ /* 0x000e2e0008000800 */
[----:B------:R-:W1:Y:S01]  /*0020*/  S2UR UR14, SR_CTAID.X ;  /* 0x00000000000e79c3 */ /* 0x000e620000002500 */
[----:B------:R-:W2:Y:S01]  /*0030*/  LDCU UR5, c[0x0][0x388] ;  /* 0x00007100ff0577ac */ /* 0x000ea20008000800 */
[----:B------:R-:W3:Y:S01]  /*0040*/  LDCU.64 UR12, c[0x0][0x358] ;  /* 0x00006b00ff0c77ac */ /* 0x000ee20008000a00 */
[----:B0-----:R-:W-:Y:S01]  /*0050*/  UISETP.GE.AND UP0, UPT, UR4, 0x1, UPT ;  /* 0x000000010400788c */ /* 0x001fe2000bf06270 */
[----:B--2---:R-:W-:-:S08]  /*0060*/  IMAD.U32 R0, RZ, RZ, UR5 ;  /* 0x00000005ff007e24 */ /* 0x004fd0000f8e00ff */
[----:B---3--:R-:W-:Y:S05]  /*0070*/  BRA.U !UP0, `(.L_x_1) ;  /* 0x0000000108847547 */ /* 0x008fea000b800000 */
[----:B------:R-:W-:Y:S01]  /*0080*/  IMAD.U32 R10, RZ, RZ, UR5 ;  /* 0x00000005ff0a7e24 */ /* 0x000fe2000f8e00ff */
[----:B-1----:R-:W-:-:S12]  /*0090*/  UIMAD UR4, UR14, UR4, URZ ;  /* 0x000000040e0472a4 */ /* 0x002fd8000f8e02ff */
.L_x_5:
[----:B01----:R-:W0:Y:S01]  /*00a0*/  LDC.64 R6, c[0x0][0x380] ;  /* 0x0000e000ff067b82 */ /* 0x003e220000000a00 */
[----:B------:R-:W-:-:S04]  /*00b0*/  IADD3 R3, P0, PT, R10, UR4, RZ ;  /* 0x000000040a037c10 */ /* 0x000fc8000ff1e0ff */
[----:B------:R-:W-:Y:S02]  /*00c0*/  LEA.HI.X.SX32 R4, R10, RZ, 0x1, P0 ;  /* 0x000000ff0a047211 */ /* 0x000fe400000f0eff */
[----:B0-----:R-:W-:-:S04]  /*00d0*/  LEA R2, P0, R3, R6, 0x2 ;  /* 0x0000000603027211 */ /* 0x001fc800078010ff */
[----:B------:R-:W-:-:S05]  /*00e0*/  LEA.HI.X R3, R3, R7, R4, 0x2, P0 ;  /* 0x0000000703037211 */ /* 0x000fca00000f1404 */
[----:B------:R-:W2:Y:S01]  /*00f0*/  LDG.E R4, desc[UR12][R2.64+-0x4] ;  /* 0xfffffc0c02047981 */ /* 0x000ea2000c1e1900 */
[----:B------:R-:W-:-:S04]  /*0100*/  ISETP.GE.U32.AND P0, PT, R10, 0x2, PT ;  /* 0x000000020a00780c */ /* 0x000fc80003f06070 */
[----:B--2---:R-:W-:-:S13]  /*0110*/  ISETP.NE.OR P0, PT, R4, RZ, !P0 ;  /* 0x000000ff0400720c */ /* 0x004fda0004705670 */
[----:B------:R-:W-:Y:S05]  /*0120*/  @P0 BRA `(.L_x_2) ;  /* 0x00000000004c0947 */ /* 0x000fea0003800000 */
[----:B------:R-:W0:Y:S01]  /*0130*/  LDC.64 R4, c[0x0][0x380] ;  /* 0x0000e000ff047b82 */ /* 0x000e220000000a00 */
[----:B------:R-:W-:-:S04]  /*0140*/  VIADD R8, R10, 0xfffffffe ;  /* 0xfffffffe0a087836 */ /* 0x000fc80000000000 */
[----:B------:R-:W-:-:S04]  /*0150*/  VIADD R7, R8, UR4 ;  /* 0x0000000408077c36 */ /* 0x000fc80008000000 */
[----:B0-----:R-:W-:-:S05]  /*0160*/  IMAD.WIDE R4, R7, 0x4, R4 ;  /* 0x0000000407047825 */ /* 0x001fca00078e0204 */
[----:B------:R-:W2:Y:S02]  /*0170*/  LDG.E R7, desc[UR12][R4.64] ;  /* 0x0000000c04077981 */ /* 0x000ea4000c1e1900 */
[----:B--2---:R-:W-:-:S13]  /*0180*/  ISETP.NE.AND P0, PT, R7, RZ, PT ;  /* 0x000000ff0700720c */ /* 0x004fda0003f05270 */
[----:B------:R-:W-:Y:S05]  /*0190*/  @P0 BRA `(.L_x_3) ;  /* 0x0000000000280947 */ /* 0x000fea0003800000 */
[----:B------:R-:W0:Y:S02]  /*01a0*/  LDC.64 R6, c[0x0][0x380] ;  /* 0x0000e000ff067b82 */ /* 0x000e240000000a00 */
.L_x_4:
[----:B------:R-:W-:-:S13]  /*01b0*/  ISETP.NE.AND P0, PT, R8, RZ, PT ;  /* 0x000000ff0800720c */ /* 0x000fda0003f05270 */
[----:B------:R-:W-:Y:S05]  /*01c0*/  @!P0 BRA `(.L_x_2) ;  /* 0x0000000000248947 */ /* 0x000fea0003800000 */
[----:B------:R-:W-:-:S04]  /*01d0*/  VIADD R8, R8, 0xffffffff ;  /* 0xffffffff08087836 */ /* 0x000fc80000000000 */
[----:B------:R-:W-:-:S04]  /*01e0*/  VIADD R5, R8, UR4 ;  /* 0x0000000408057c36 */ /* 0x000fc80008000000 */
[----:B0-----:R-:W-:-:S05]  /*01f0*/  IMAD.WIDE R4, R5, 0x4, R6 ;  /* 0x0000000405047825 */ /* 0x001fca00078e0206 */
[----:B------:R-:W2:Y:S02]  /*0200*/  LDG.E R9, desc[UR12][R4.64] ;  /* 0x0000000c04097981 */ /* 0x000ea4000c1e1900 */
[----:B--2---:R-:W-:-:S13]  /*0210*/  ISETP.NE.AND P0, PT, R9, RZ, PT ;  /* 0x000000ff0900720c */ /* 0x004fda0003f05270 */
[----:B------:R-:W-:Y:S05]  /*0220*/  @!P0 BRA `(.L_x_4) ;  /* 0xfffffffc00e08947 */ /* 0x000fea000383ffff */
[----:B------:R-:W-:-:S07]  /*0230*/  IMAD.MOV.U32 R7, RZ, RZ, R9 ;  /* 0x000000ffff077224 */ /* 0x000fce00078e0009 */
.L_x_3:
[----:B------:R1:W-:Y:S04]  /*0240*/  STG.E desc[UR12][R2.64+-0x4], R7 ;  /* 0xfffffc0702007986 */ /* 0x0003e8000c10190c */
[----:B------:R1:W-:Y:S02]  /*0250*/  STG.E desc[UR12][R4.64], RZ ;  /* 0x000000ff04007986 */ /* 0x0003e4000c10190c */
.L_x_2:
[C---:B------:R-:W-:Y:S01]  /*0260*/  ISETP.GT.U32.AND P0, PT, R10.reuse, 0x1, PT ;  /* 0x000000010a00780c */ /* 0x040fe20003f04070 */
[----:B------:R-:W-:-:S12]  /*0270*/  VIADD R10, R10, 0xffffffff ;  /* 0xffffffff0a0a7836 */ /* 0x000fd80000000000 */
[----:B------:R-:W-:Y:S05]  /*0280*/  @P0 BRA `(.L_x_5) ;  /* 0xfffffffc00840947 */ /* 0x000fea000383ffff */
.L_x_1:
[----:B------:R-:W2:Y:S02]  /*0290*/  LDCU UR7, c[0x0][0x388] ;  /* 0x00007100ff0777ac */ /* 0x000ea40008000800 */
[----:B--2---:R-:W-:-:S09]  /*02a0*/  UISETP.GE.AND UP0, UPT, UR7, 0x2, UPT ;  /* 0x000000020700788c */ /* 0x004fd2000bf06270 */
[----:B------:R-:W-:Y:S05]  /*02b0*/  BRA.U !UP0, `(.L_x_6) ;  /* 0x0000000508507547 */ /* 0x000fea000b800000 */
[----:B------:R-:W2:Y:S01]  /*02c0*/  LDCU UR4, c[0x0][0x388] ;  /* 0x00007100ff0477ac */ /* 0x000ea20008000800 */
[----:B------:R-:W3:Y:S01]  /*02d0*/  LDCU UR8, c[0x0][0x388] ;  /* 0x00007100ff0877ac */ /* 0x000ee20008000800 */
[----:B------:R-:W4:Y:S01]  /*02e0*/  LDCU.64 UR10, c[0x0][0x380] ;  /* 0x00007000ff0a77ac */ /* 0x000f220008000a00 */
[----:B------:R-:W-:Y:S02]  /*02f0*/  ULOP3.LUT UR5, UR7, 0x3, URZ, 0xc0, !UPT ;  /* 0x0000000307057892 */ /* 0x000fe4000f8ec0ff */
[----:B-1----:R-:W-:Y:S02]  /*0300*/  UIMAD UR15, UR14, UR7, URZ ;  /* 0x000000070e0f72a4 */ /* 0x002fe4000f8e02ff */
[----:B------:R-:W-:Y:S02]  /*0310*/  UISETP.NE.AND UP1, UPT, UR5, 0x1, UPT ;  /* 0x000000010500788c */ /* 0x000fe4000bf25270 */
[----:B--2---:R-:W-:Y:S01]  /*0320*/  UIADD3 UR4, UPT, UPT, UR4, -0x2, URZ ;  /* 0xfffffffe04047890 */ /* 0x004fe2000fffe0ff */
[----:B------:R-:W-:-:S03]  /*0330*/  UMOV UR5, 0xffffffff ;  /* 0xffffffff00057882 */ /* 0x000fc60000000000 */
[----:B------:R-:W-:Y:S01]  /*0340*/  UISETP.GE.U32.AND UP0, UPT, UR4, 0x3, UPT ;  /* 0x000000030400788c */ /* 0x000fe2000bf06070 */
[----:B---3--:R-:W-:Y:S02]  /*0350*/  UMOV UR6, UR8 ;  /* 0x0000000800067c82 */ /* 0x008fe40008000000 */
[----:B------:R-:W-:Y:S02]  /*0360*/  UMOV UR4, 0xfffffffc ;  /* 0xfffffffc00047882 */ /* 0x000fe40000000000 */
[----:B----4-:R-:W-:Y:S01]  /*0370*/  UIMAD.WIDE.U32 UR4, UR10, 0x1, UR4 ;  /* 0x000000010a0478a5 */ /* 0x010fe2000f8e0004 */
[----:B------:R-:W-:Y:S11]  /*0380*/  BRA.U !UP1, `(.L_x_7) ;  /* 0x0000000109587547 */ /* 0x000ff6000b800000 */
[----:B------:R-:W-:Y:S02]  /*0390*/  UIADD3 UR6, UPT, UPT, UR7, -0x1, URZ ;  /* 0xffffffff07067890 */ /* 0x000fe4000fffe0ff */
[----:B------:R-:W-:Y:S02]  /*03a0*/  UIADD3 UR10, UPT, UPT, UR5, UR11, URZ ;  /* 0x0000000b050a7290 */ /* 0x000fe4000fffe0ff */
[----:B------:R-:W-:-:S04]  /*03b0*/  ULOP3.LUT UR6, UR6, 0x3, URZ, 0xc0, !UPT ;  /* 0x0000000306067892 */ /* 0x000fc8000f8ec0ff */
[----:B------:R-:W-:-:S03]  /*03c0*/  UIADD3 UR7, UPT, UPT, -UR6, URZ, URZ ;  /* 0x000000ff06077290 */ /* 0x000fc6000fffe1ff */
[----:B------:R-:W-:-:S09]  /*03d0*/  UMOV UR6, UR8 ;  /* 0x0000000800067c82 */ /* 0x000fd20008000000 */
.L_x_8:
[----:B------:R-:W-:-:S04]  /*03e0*/  UIADD3 UR8, UP1, UPT, UR15, UR6, URZ ;  /* 0x000000060f087290 */ /* 0x000fc8000ff3e0ff */
[----:B------:R-:W-:Y:S02]  /*03f0*/  ULEA.HI.X.SX32 UR9, UR6, URZ, 0x1, UP1 ;  /* 0x000000ff06097291 */ /* 0x000fe400088f0eff */
[----:B------:R-:W-:-:S04]  /*0400*/  ULEA UR11, UP1, UR8, UR4, 0x2 ;  /* 0x00000004080b7291 */ /* 0x000fc8000f8210ff */
[----:B------:R-:W-:Y:S02]  /*0410*/  ULEA.HI.X UR9, UR8, UR10, UR9, 0x2, UP1 ;  /* 0x0000000a08097291 */ /* 0x000fe400088f1409 */
[----:B-1----:R-:W-:-:S04]  /*0420*/  IMAD.U32 R2, RZ, RZ, UR11 ;  /* 0x0000000bff027e24 */ /* 0x002fc8000f8e00ff */
[----:B------:R-:W-:-:S05]  /*0430*/  MOV R3, UR9 ;  /* 0x0000000900037c02 */ /* 0x000fca0008000f00 */
[----:B------:R-:W2:Y:S04]  /*0440*/  LDG.E R5, desc[UR12][R2.64] ;  /* 0x0000000c02057981 */ /* 0x000ea8000c1e1900 */
[----:B------:R-:W3:Y:S01]  /*0450*/  LDG.E R4, desc[UR12][R2.64+-0x4] ;  /* 0xfffffc0c02047981 */ /* 0x000ee2000c1e1900 */
[----:B------:R-:W-:Y:S02]  /*0460*/  UIADD3 UR7, UPT, UPT, UR7, 0x1, URZ ;  /* 0x0000000107077890 */ /* 0x000fe4000fffe0ff */
[----:B------:R-:W-:Y:S02]  /*0470*/  UIADD3 UR6, UPT, UPT, UR6, -0x1, URZ ;  /* 0xffffffff06067890 */ /* 0x000fe4000fffe0ff */
[----:B------:R-:W-:Y:S01]  /*0480*/  UISETP.NE.AND UP1, UPT, UR7, URZ, UPT ;  /* 0x000000ff0700728c */ /* 0x000fe2000bf25270 */
[----:B--2---:R-:W-:-:S04]  /*0490*/  ISETP.NE.AND P0, PT, R5, RZ, PT ;  /* 0x000000ff0500720c */ /* 0x004fc80003f05270 */
[----:B---3--:R-:W-:-:S13]  /*04a0*/  ISETP.NE.OR P0, PT, R5, R4, !P0 ;  /* 0x000000040500720c */ /* 0x008fda0004705670 */
[----:B------:R-:W-:Y:S01]  /*04b0*/  @!P0 IMAD.SHL.U32 R5, R5, 0x2, RZ ;  /* 0x0000000205058824 */ /* 0x000fe200078e00ff */
[----:B------:R1:W-:Y:S04]  /*04c0*/  @!P0 STG.E desc[UR12][R2.64+-0x4], RZ ;  /* 0xfffffcff02008986 */ /* 0x0003e8000c10190c */
[----:B------:R1:W-:Y:S01]  /*04d0*/  @!P0 STG.E desc[UR12][R2.64], R5 ;  /* 0x0000000502008986 */ /* 0x0003e2000c10190c */
[----:B------:R-:W-:Y:S05]  /*04e0*/  BRA.U UP1, `(.L_x_8) ;  /* 0xfffffffd01bc7547 */ /* 0x000fea000b83ffff */
.L_x_7:
[----:B------:R-:W-:Y:S05]  /*04f0*/  BRA.U !UP0, `(.L_x_6) ;  /* 0x0000000108c07547 */ /* 0x000fea000b800000 */
[----:B------:R-:W2:Y:S02]  /*0500*/  LDCU.64 UR4, c[0x0][0x380] ;  /* 0x00007000ff0477ac */ /* 0x000ea40008000a00 */
[----:B--2---:R-:W-:Y:S02]  /*0510*/  UIADD3 UR9, UP0, UPT, UR4, -0x14, URZ ;  /* 0xffffffec04097890 */ /* 0x004fe4000ff1e0ff */
[----:B------:R-:W-:Y:S02]  /*0520*/  UIADD3 UR7, UP1, UPT, UR4, -0x4, URZ ;  /* 0xfffffffc04077890 */ /* 0x000fe4000ff3e0ff */
[----:B------:R-:W-:Y:S02]  /*0530*/  UIADD3 UR4, UPT, UPT, UR6, -0x1, UR15 ;  /* 0xffffffff06047890 */ /* 0x000fe4000fffe00f */
[----:B------:R-:W-:Y:S02]  /*0540*/  UIADD3.X UR10, UPT, UPT, UR5, -0x1, URZ, UP0, !UPT ;  /* 0xffffffff050a7890 */ /* 0x000fe400087fe4ff */
[----:B------:R-:W-:-:S02]  /*0550*/  UIADD3.X UR8, UPT, UPT, UR5, -0x1, URZ, UP1, !UPT ;  /* 0xffffffff05087890 */ /* 0x000fc40008ffe4ff */
[----:B0-----:R-:W-:-:S10]  /*0560*/  IMAD.U32 R7, RZ, RZ, UR4 ;  /* 0x00000004ff077e24 */ /* 0x001fd4000f8e00ff */
.L_x_9:
[----:B-12---:R-:W-:Y:S02]  /*0570*/  IMAD.U32 R2, RZ, RZ, UR7 ;  /* 0x00000007ff027e24 */ /* 0x006fe4000f8e00ff */
[----:B------:R-:W-:Y:S02]  /*0580*/  IMAD.U32 R3, RZ, RZ, UR8 ;  /* 0x00000008ff037e24 */ /* 0x000fe4000f8e00ff */
[----:B------:R-:W-:-:S05]  /*0590*/  IMAD.WIDE R2, R7, 0x4, R2 ;  /* 0x0000000407027825 */ /* 0x000fca00078e0202 */
[----:B------:R-:W2:Y:S04]  /*05a0*/  LDG.E R9, desc[UR12][R2.64+0x4] ;  /* 0x0000040c02097981 */ /* 0x000ea8000c1e1900 */
[----:B------:R-:W3:Y:S04]  /*05b0*/  LDG.E R4, desc[UR12][R2.64] ;  /* 0x0000000c02047981 */ /* 0x000ee8000c1e1900 */
[----:B------:R-:W4:Y:S04]  /*05c0*/  LDG.E R11, desc[UR12][R2.64+-0x4] ;  /* 0xfffffc0c020b7981 */ /* 0x000f28000c1e1900 */
[----:B------:R-:W5:Y:S01]  /*05d0*/  LDG.E R6, desc[UR12][R2.64+-0x8] ;  /* 0xfffff80c02067981 */ /* 0x000f62000c1e1900 */
[----:B------:R-:W-:-:S04]  /*05e0*/  UIADD3 UR4, UP0, UPT, UR15, UR6, URZ ;  /* 0x000000060f047290 */ /* 0x000fc8000ff1e0ff */
[----:B------:R-:W-:Y:S02]  /*05f0*/  ULEA.HI.X.SX32 UR5, UR6, URZ, 0x1, UP0 ;  /* 0x000000ff06057291 */ /* 0x000fe400080f0eff */
[----:B------:R-:W-:-:S04]  /*0600*/  ULEA UR11, UP0, UR4, UR9, 0x2 ;  /* 0x00000009040b7291 */ /* 0x000fc8000f8010ff */
[----:B------:R-:W-:-:S06]  /*0610*/  ULEA.HI.X UR5, UR4, UR10, UR5, 0x2, UP0 ;  /* 0x0000000a04057291 */ /* 0x000fcc00080f1405 */
[----:B------:R-:W-:Y:S01]  /*0620*/  IMAD.U32 R5, RZ, RZ, UR5 ;  /* 0x00000005ff057e24 */ /* 0x000fe2000f8e00ff */
[----:B--2---:R-:W-:-:S04]  /*0630*/  ISETP.NE.AND P0, PT, R9, RZ, PT ;  /* 0x000000ff0900720c */ /* 0x004fc80003f05270 */
[----:B---3--:R-:W-:-:S13]  /*0640*/  ISETP.NE.OR P0, PT, R9, R4, !P0 ;  /* 0x000000040900720c */ /* 0x008fda0004705670 */
[----:B------:R-:W-:Y:S01]  /*0650*/  @!P0 IMAD.MOV.U32 R4, RZ, RZ, RZ ;  /* 0x000000ffff048224 */ /* 0x000fe200078e00ff */
[----:B------:R-:W-:Y:S01]  /*0660*/  @!P0 SHF.L.U32 R9, R9, 0x1, RZ ;  /* 0x0000000109098819 */ /* 0x000fe200000006ff */
[----:B------:R-:W-:Y:S03]  /*0670*/  @!P0 STG.E desc[UR12][R2.64], RZ ;  /* 0x000000ff02008986 */ /* 0x000fe6000c10190c */
[C---:B------:R-:W-:Y:S01]  /*0680*/  ISETP.NE.AND P1, PT, R4.reuse, RZ, PT ;  /* 0x000000ff0400720c */ /* 0x040fe20003f25270 */
[----:B------:R0:W-:Y:S03]  /*0690*/  @!P0 STG.E desc[UR12][R2.64+0x4], R9 ;  /* 0x0000040902008986 */ /* 0x0001e6000c10190c */
[----:B----4-:R-:W-:-:S13]  /*06a0*/  ISETP.NE.OR P1, PT, R4, R11, !P1 ;  /* 0x0000000b0400720c */ /* 0x010fda0004f25670 */
[----:B------:R-:W-:Y:S01]  /*06b0*/  @!P1 IMAD.MOV.U32 R11, RZ, RZ, RZ ;  /* 0x000000ffff0b9224 */ /* 0x000fe200078e00ff */
[----:B------:R2:W-:Y:S01]  /*06c0*/  @!P1 STG.E desc[UR12][R2.64+-0x4], RZ ;  /* 0xfffffcff02009986 */ /* 0x0005e2000c10190c */
[----:B------:R-:W-:Y:S02]  /*06d0*/  @!P1 IMAD.SHL.U32 R13, R4, 0x2, RZ ;  /* 0x00000002040d9824 */ /* 0x000fe400078e00ff */
[----:B------:R-:W-:Y:S01]  /*06e0*/  IMAD.U32 R4, RZ, RZ, UR11 ;  /* 0x0000000bff047e24 */ /* 0x000fe2000f8e00ff */
[C---:B------:R-:W-:Y:S02]  /*06f0*/  ISETP.NE.AND P2, PT, R11.reuse, RZ, PT ;  /* 0x000000ff0b00720c */ /* 0x040fe40003f45270 */
[----:B------:R2:W-:Y:S02]  /*0700*/  @!P1 STG.E desc[UR12][R2.64], R13 ;  /* 0x0000000d02009986 */ /* 0x0005e4000c10190c */
[----:B-----5:R-:W-:-:S13]  /*0710*/  ISETP.NE.OR P2, PT, R11, R6, !P2 ;  /* 0x000000060b00720c */ /* 0x020fda0005745670 */
[----:B------:R-:W-:Y:S01]  /*0720*/  @!P2 IMAD.SHL.U32 R11, R11, 0x2, RZ ;  /* 0x000000020b0ba824 */ /* 0x000fe200078e00ff */
[----:B------:R2:W-:Y:S04]  /*0730*/  @!P2 STG.E desc[UR12][R2.64+-0x8], RZ ;  /* 0xfffff8ff0200a986 */ /* 0x0005e8000c10190c */
[----:B------:R2:W-:Y:S04]  /*0740*/  @!P2 STG.E desc[UR12][R2.64+-0x4], R11 ;  /* 0xfffffc0b0200a986 */ /* 0x0005e8000c10190c */
[----:B------:R-:W3:Y:S04]  /*0750*/  LDG.E R15, desc[UR12][R4.64+0x4] ;  /* 0x0000040c040f7981 */ /* 0x000ee8000c1e1900 */
[----:B------:R-:W4:Y:S01]  /*0760*/  LDG.E R6, desc[UR12][R4.64] ;  /* 0x0000000c04067981 */ /* 0x000f22000c1e1900 */
[----:B------:R-:W-:Y:S01]  /*0770*/  UISETP.GT.AND UP0, UPT, UR6, 0x5, UPT ;  /* 0x000000050600788c */ /* 0x000fe2000bf04270 */
[----:B------:R-:W-:Y:S01]  /*0780*/  VIADD R7, R7, 0xfffffffc ;  /* 0xfffffffc07077836 */ /* 0x000fe20000000000 */
[----:B------:R-:W-:Y:S01]  /*0790*/  UIADD3 UR6, UPT, UPT, UR6, -0x4, URZ ;  /* 0xfffffffc06067890 */ /* 0x000fe2000fffe0ff */
[----:B---3--:R-:W-:-:S04]  /*07a0*/  ISETP.NE.AND P0, PT, R15, RZ, PT ;  /* 0x000000ff0f00720c */ /* 0x008fc80003f05270 */
[----:B----4-:R-:W-:-:S13]  /*07b0*/  ISETP.NE.OR P0, PT, R15, R6, !P0 ;  /* 0x000000060f00720c */ /* 0x010fda0004705670 */
[----:B0-----:R-:W-:Y:S01]  /*07c0*/  @!P0 IMAD.SHL.U32 R9, R15, 0x2, RZ ;  /* 0x000000020f098824 */ /* 0x001fe200078e00ff */
[----:B------:R2:W-:Y:S04]  /*07d0*/  @!P0 STG.E desc[UR12][R4.64], RZ ;  /* 0x000000ff04008986 */ /* 0x0005e8000c10190c */
[----:B------:R2:W-:Y:S01]  /*07e0*/  @!P0 STG.E desc[UR12][R4.64+0x4], R9 ;  /* 0x0000040904008986 */ /* 0x0005e2000c10190c */
[----:B------:R-:W-:Y:S05]  /*07f0*/  BRA.U UP0, `(.L_x_9) ;  /* 0xfffffffd005c7547 */ /* 0x000fea000b83ffff */
.L_x_6:
[----:B-12---:R-:W1:Y:S02]  /*0800*/  LDC R2, c[0x0][0x388] ;  /* 0x0000e200ff027b82 */ /* 0x006e640000000800 */
[----:B-1----:R-:W-:-:S13]  /*0810*/  ISETP.GE.AND P0, PT, R2, 0x1, PT ;  /* 0x000000010200780c */ /* 0x002fda0003f06270 */
[----:B------:R-:W-:Y:S05]  /*0820*/  @!P0 EXIT ;  /* 0x000000000000894d */ /* 0x000fea0003800000 */
[----:B------:R-:W-:-:S07]  /*0830*/  IMAD R11, R2, UR14, RZ ;  /* 0x0000000e020b7c24 */ /* 0x000fce000f8e02ff */
.L_x_13:
[----:B01----:R-:W0:Y:S01]  /*0840*/  LDC.64 R6, c[0x0][0x380] ;  /* 0x0000e000ff067b82 */ /* 0x003e220000000a00 */
[----:B------:R-:W-:-:S04]  /*0850*/  IADD3 R3, P0, PT, R11, R0, RZ ;  /* 0x000000000b037210 */ /* 0x000fc80007f1e0ff */
        /* <DEDUP_REMOVED lines=8> */
[----:B------:R-:W-:-:S05]  /*08e0*/  IADD3 R8, PT, PT, R0, -0x2, RZ ;  /* 0xfffffffe00087810 */ /* 0x000fca0007ffe0ff */
[----:B------:R-:W-:-:S04]  /*08f0*/  IMAD.IADD R7, R11, 0x1, R8 ;  /* 0x000000010b077824 */ /* 0x000fc800078e0208 */
[----:B0-----:R-:W-:-:S05]  /*0900*/  IMAD.WIDE R4, R7, 0x4, R4 ;  /* 0x0000000407047825 */ /* 0x001fca00078e0204 */
[----:B------:R-:W2:Y:S02]  /*0910*/  LDG.E R7, desc[UR12][R4.64] ;  /* 0x0000000c04077981 */ /* 0x000ea4000c1e1900 */
[----:B--2---:R-:W-:-:S13]  /*0920*/  ISETP.NE.AND P0, PT, R7, RZ, PT ;  /* 0x000000ff0700720c */ /* 0x004fda0003f05270 */
[----:B------:R-:W-:Y:S05]  /*0930*/  @P0 BRA `(.L_x_11) ;  /* 0x0000000000280947 */ /* 0x000fea0003800000 */
[----:B------:R-:W0:Y:S02]  /*0940*/  LDC.64 R6, c[0x0][0x380] ;  /* 0x0000e000ff067b82 */ /* 0x000e240000000a00 */
.L_x_12:
[----:B------:R-:W-:-:S13]  /*0950*/  ISETP.NE.AND P0, PT, R8, RZ, PT ;  /* 0x000000ff0800720c */ /* 0x000fda0003f05270 */
[----:B------:R-:W-:Y:S05]  /*0960*/  @!P0 BRA `(.L_x_10) ;  /* 0x0000000000248947 */ /* 0x000fea0003800000 */
[----:B------:R-:W-:-:S04]  /*0970*/  VIADD R8, R8, 0xffffffff ;  /* 0xffffffff08087836 */ /* 0x000fc80000000000 */
[----:B------:R-:W-:-:S04]  /*0980*/  IMAD.IADD R5, R11, 0x1, R8 ;  /* 0x000000010b057824 */ /* 0x000fc800078e0208 */
[----:B0-----:R-:W-:-:S05]  /*0990*/  IMAD.WIDE R4, R5, 0x4, R6 ;  /* 0x0000000405047825 */ /* 0x001fca00078e0206 */
[----:B------:R-:W2:Y:S02]  /*09a0*/  LDG.E R9, desc[UR12][R4.64] ;  /* 0x0000000c04097981 */ /* 0x000ea4000c1e1900 */
[----:B--2---:R-:W-:-:S13]  /*09b0*/  ISETP.NE.AND P0, PT, R9, RZ, PT ;  /* 0x000000ff0900720c */ /* 0x004fda0003f05270 */
[----:B------:R-:W-:Y:S05]  /*09c0*/  @!P0 BRA `(.L_x_12) ;  /* 0xfffffffc00e08947 */ /* 0x000fea000383ffff */
[----:B------:R-:W-:-:S07]  /*09d0*/  IMAD.MOV.U32 R7, RZ, RZ, R9 ;  /* 0x000000ffff077224 */ /* 0x000fce00078e0009 */
.L_x_11:
[----:B------:R1:W-:Y:S04]  /*09e0*/  STG.E desc[UR12][R2.64+-0x4], R7 ;  /* 0xfffffc0702007986 */ /* 0x0003e8000c10190c */
[----:B------:R1:W-:Y:S02]  /*09f0*/  STG.E desc[UR12][R4.64], RZ ;  /* 0x000000ff04007986 */ /* 0x0003e4000c10190c */
.L_x_10:
[C---:B------:R-:W-:Y:S01]  /*0a00*/  ISETP.GT.U32.AND P0, PT, R0.reuse, 0x1, PT ;  /* 0x000000010000780c */ /* 0x040fe20003f04070 */
[----:B------:R-:W-:-:S12]  /*0a10*/  VIADD R0, R0, 0xffffffff ;  /* 0xffffffff00007836 */ /* 0x000fd80000000000 */
[----:B------:R-:W-:Y:S05]  /*0a20*/  @P0 BRA `(.L_x_13) ;  /* 0xfffffffc00840947 */ /* 0x000fea000383ffff */
[----:B------:R-:W-:Y:S05]  /*0a30*/  EXIT ;  /* 0x000000000000794d */ /* 0x000fea0003800000 */
.L_x_14:
        /* <DEDUP_REMOVED lines=12> */
.L_x_28:


//--------------------- .text._Z9move_leftPii     --------------------------
	.section	.text._Z9move_leftPii,"ax",@progbits
	.align	128
        .global         _Z9move_leftPii
        .type           _Z9move_leftPii,@function
        .size           _Z9move_leftPii,(.L_x_29 - _Z9move_leftPii)
        .other          _Z9move_leftPii,@"STO_CUDA_ENTRY STV_DEFAULT"
_Z9move_leftPii:
.text._Z9move_leftPii:
[----:B------:R-:W-:Y:S01]  /*0000*/  LDC R1, c[0x0][0x37c] ;  /* 0x0000df00ff017b82 */ /* 0x000fe20000000800 */
[----:B------:R-:W0:Y:S07]  /*0010*/  LDCU UR7, c[0x0][0x388] ;  /* 0x00007100ff0777ac */ /* 0x000e2e0008000800 */
[----:B------:R-:W1:Y:S01]  /*0020*/  S2UR UR6, SR_CTAID.X ;  /* 0x00000000000679c3 */ /* 0x000e620000002500 */
[----:B------:R-:W2:Y:S01]  /*0030*/  LDCU.64 UR4, c[0x0][0x358] ;  /* 0x00006b00ff0477ac */ /* 0x000ea20008000a00 */
[----:B0-----:R-:W-:-:S05]  /*0040*/  IMAD.U32 R5, RZ, RZ, UR7 ;  /* 0x00000007ff057e24 */ /* 0x001fca000f8e00ff */
[----:B------:R-:W-:-:S13]  /*0050*/  ISETP.GE.AND P0, PT, R5, 0x1, PT ;  /* 0x000000010500780c */ /* 0x000fda0003f06270 */
[----:B-12---:R-:W-:Y:S05]  /*0060*/  @!P0 BRA `(.L_x_15) ;  /* 0x0000000000688947 */ /* 0x006fea0003800000 */
[----:B------:R-:W-:Y:S02]  /*0070*/  VIADD R0, R5, 0xffffffff ;  /* 0xffffffff05007836 */ /* 0x000fe40000000000 */
[----:B------:R-:W-:-:S07]  /*0080*/  IMAD.MOV.U32 R8, RZ, RZ, RZ ;  /* 0x000000ffff087224 */ /* 0x000fce00078e00ff */
.L_x_18:
[----:B0-----:R-:W0:Y:S08]  /*0090*/  LDC R5, c[0x0][0x388] ;  /* 0x0000e200ff057b82 */ /* 0x001e300000000800 */
[----:B-1----:R-:W1:Y:S01]  /*00a0*/  LDC.64 R2, c[0x0][0x380] ;  /* 0x0000e000ff027b82 */ /* 0x002e620000000a00 */
[----:B0-----:R-:W-:-:S04]  /*00b0*/  IMAD R5, R5, UR6, R8 ;  /* 0x0000000605057c24 */ /* 0x001fc8000f8e0208 */
[----:B-1----:R-:W-:-:S05]  /*00c0*/  IMAD.WIDE.U32 R2, R5, 0x4, R2 ;  /* 0x0000000405027825 */ /* 0x002fca00078e0002 */
[----:B------:R-:W2:Y:S02]  /*00d0*/  LDG.E R4, desc[UR4][R2.64] ;  /* 0x0000000402047981 */ /* 0x000ea4000c1e1900 */
[----:B--2---:R-:W-:-:S13]  /*00e0*/  ISETP.NE.AND P0, PT, R4, RZ, PT ;  /* 0x000000ff0400720c */ /* 0x004fda0003f05270 */
[----:B------:R-:W-:Y:S05]  /*00f0*/  @P0 BRA `(.L_x_16) ;  /* 0x0000000000340947 */ /* 0x000fea0003800000 */
[----:B------:R-:W0:Y:S01]  /*0100*/  LDC R10, c[0x0][0x388] ;  /* 0x0000e200ff0a7b82 */ /* 0x000e220000000800 */
[----:B------:R-:W-:-:S07]  /*0110*/  IMAD.MOV.U32 R9, RZ, RZ, R8 ;  /* 0x000000ffff097224 */ /* 0x000fce00078e0008 */
[----:B------:R-:W1:Y:S02]  /*0120*/  LDC.64 R6, c[0x0][0x380] ;  /* 0x0000e000ff067b82 */ /* 0x000e640000000a00 */
.L_x_17:
[----:B------:R-:W-:-:S13]  /*0130*/  ISETP.NE.AND P0, PT, R9, R0, PT ;  /* 0x000000000900720c */ /* 0x000fda0003f05270 */
[----:B------:R-:W-:Y:S05]  /*0140*/  @!P0 BRA `(.L_x_16) ;  /* 0x0000000000208947 */ /* 0x000fea0003800000 */
[----:B0-----:R-:W-:-:S04]  /*0150*/  IMAD R5, R10, UR6, R9 ;  /* 0x000000060a057c24 */ /* 0x001fc8000f8e0209 */
[----:B-1----:R-:W-:-:S05]  /*0160*/  IMAD.WIDE.U32 R4, R5, 0x4, R6 ;  /* 0x0000000405047825 */ /* 0x002fca00078e0006 */
[----:B------:R-:W2:Y:S01]  /*0170*/  LDG.E R11, desc[UR4][R4.64+0x4] ;  /* 0x00000404040b7981 */ /* 0x000ea2000c1e1900 */
[----:B------:R-:W-:Y:S01]  /*0180*/  VIADD R9, R9, 0x1 ;  /* 0x0000000109097836 */ /* 0x000fe20000000000 */
[----:B--2---:R-:W-:-:S13]  /*0190*/  ISETP.NE.AND P0, PT, R11, RZ, PT ;  /* 0x000000ff0b00720c */ /* 0x004fda0003f05270 */
[----:B------:R-:W-:Y:S05]  /*01a0*/  @!P0 BRA `(.L_x_17) ;  /* 0xfffffffc00e08947 */ /* 0x000fea000383ffff */
[----:B------:R2:W-:Y:S04]  /*01b0*/  STG.E desc[UR4][R2.64], R11 ;  /* 0x0000000b02007986 */ /* 0x0005e8000c101904 */
[----:B------:R2:W-:Y:S02]  /*01c0*/  STG.E desc[UR4][R4.64+0x4], RZ ;  /* 0x000004ff04007986 */ /* 0x0005e4000c101904 */
.L_x_16:
[----:B--2---:R-:W2:Y:S01]  /*01d0*/  LDC R5, c[0x0][0x388] ;  /* 0x0000e200ff057b82 */ /* 0x004ea20000000800 */
[----:B------:R-:W-:-:S04]  /*01e0*/  IADD3 R8, PT, PT, R8, 0x1, RZ ;  /* 0x0000000108087810 */ /* 0x000fc80007ffe0ff */
[----:B--2---:R-:W-:-:S13]  /*01f0*/  ISETP.NE.AND P0, PT, R8, R5, PT ;  /* 0x000000050800720c */ /* 0x004fda0003f05270 */
[----:B------:R-:W-:Y:S05]  /*0200*/  @P0 BRA `(.L_x_18) ;  /* 0xfffffffc00a00947 */ /* 0x000fea000383ffff */
.L_x_15:
[C---:B------:R-:W-:Y:S01]  /*0210*/  ISETP.GE.AND P0, PT, R5.reuse, 0x2, PT ;  /* 0x000000020500780c */ /* 0x040fe20003f06270 */
[----:B------:R-:W-:-:S12]  /*0220*/  VIADD R0, R5, 0xffffffff ;  /* 0xffffffff05007836 */ /* 0x000fd80000000000 */
[----:B------:R-:W-:Y:S05]  /*0230*/  @!P0 BRA `(.L_x_19) ;  /* 0x0000000400908947 */ /* 0x000fea0003800000 */
[C---:B------:R-:W-:Y:S01]  /*0240*/  VIADD R2, R5.reuse, 0xfffffffe ;  /* 0xfffffffe05027836 */ /* 0x040fe20000000000 */
[----:B------:R-:W-:Y:S01]  /*0250*/  LOP3.LUT R4, R0, 0x3, RZ, 0xc0, !PT ;  /* 0x0000000300047812 */ /* 0x000fe200078ec0ff */
[----:B------:R-:W-:Y:S02]  /*0260*/  IMAD R5, R5, UR6, RZ ;  /* 0x0000000605057c24 */ /* 0x000fe4000f8e02ff */
[----:B-1----:R-:W-:Y:S01]  /*0270*/  IMAD.MOV.U32 R6, RZ, RZ, RZ ;  /* 0x000000ffff067224 */ /* 0x002fe200078e00ff */
[----:B------:R-:W-:-:S13]  /*0280*/  ISETP.GE.U32.AND P0, PT, R2, 0x3, PT ;  /* 0x000000030200780c */ /* 0x000fda0003f06070 */
[----:B------:R-:W-:Y:S05]  /*0290*/  @!P0 BRA `(.L_x_20) ;  /* 0x0000000400208947 */ /* 0x000fea0003800000 */
[----:B------:R-:W1:Y:S02]  /*02a0*/  LDC.64 R2, c[0x0][0x380] ;  /* 0x0000e000ff027b82 */ /* 0x000e640000000a00 */
[----:B-1----:R-:W-:-:S05]  /*02b0*/  IMAD.WIDE.U32 R2, R5, 0x4, R2 ;  /* 0x0000000405027825 */ /* 0x002fca00078e0002 */
[----:B------:R-:W2:Y:S04]  /*02c0*/  LDG.E R6, desc[UR4][R2.64] ;  /* 0x0000000402067981 */ /* 0x000ea8000c1e1900 */
[----:B------:R-:W3:Y:S04]  /*02d0*/  LDG.E R7, desc[UR4][R2.64+0x4] ;  /* 0x0000040402077981 */ /* 0x000ee8000c1e1900 */
[----:B------:R-:W4:Y:S04]  /*02e0*/  LDG.E R8, desc[UR4][R2.64+0x8] ;  /* 0x0000080402087981 */ /* 0x000f28000c1e1900 */
[----:B------:R-:W5:Y:S04]  /*02f0*/  LDG.E R11, desc[UR4][R2.64+0xc] ;  /* 0x00000c04020b7981 */ /* 0x000f68000c1e1900 */
[----:B0-----:R-:W5:Y:S01]  /*0300*/  LDG.E R10, desc[UR4][R2.64+0x10] ;  /* 0x00001004020a7981 */ /* 0x001f62000c1e1900 */
[----:B--2---:R-:W-:-:S04]  /*0310*/  ISETP.NE.AND P0, PT, R6, RZ, PT ;  /* 0x000000ff0600720c */ /* 0x004fc80003f05270 */
[----:B---3--:R-:W-:-:S13]  /*0320*/  ISETP.NE.OR P0, PT, R6, R7, !P0 ;  /* 0x000000070600720c */ /* 0x008fda0004705670 */
[----:B------:R-:W-:Y:S01]  /*0330*/  @!P0 IMAD.MOV.U32 R7, RZ, RZ, RZ ;  /* 0x000000ffff078224 */ /* 0x000fe200078e00ff */
[----:B------:R-:W-:Y:S01]  /*0340*/  @!P0 STG.E desc[UR4][R2.64+0x4], RZ ;  /* 0x000004ff02008986 */ /* 0x000fe2000c101904 */
[----:B------:R-:W-:Y:S01]  /*0350*/  @!P0 IMAD.SHL.U32 R9, R6, 0x2, RZ ;  /* 0x0000000206098824 */ /* 0x000fe200078e00ff */
[----:B------:R-:W-:Y:S02]  /*0360*/  LOP3.LUT R6, R0, 0xfffffffc, RZ, 0xc0, !PT ;  /* 0xfffffffc00067812 */ /* 0x000fe400078ec0ff */
[C---:B------:R-:W-:Y:S02]  /*0370*/  ISETP.NE.AND P1, PT, R7.reuse, RZ, PT ;  /* 0x000000ff0700720c */ /* 0x040fe40003f25270 */
[----:B------:R0:W-:Y:S02]  /*0380*/  @!P0 STG.E desc[UR4][R2.64], R9 ;  /* 0x0000000902008986 */ /* 0x0001e4000c101904 */
[----:B----4-:R-:W-:-:S13]  /*0390*/  ISETP.NE.OR P1, PT, R7, R8, !P1 ;  /* 0x000000080700720c */ /* 0x010fda0004f25670 */
[----:B------:R-:W-:Y:S01]  /*03a0*/  @!P1 IMAD.MOV.U32 R8, RZ, RZ, RZ ;  /* 0x000000ffff089224 */ /* 0x000fe200078e00ff */
[----:B------:R1:W-:Y:S01]  /*03b0*/  @!P1 STG.E desc[UR4][R2.64+0x8], RZ ;  /* 0x000008ff02009986 */ /* 0x0003e2000c101904 */
[----:B------:R-:W-:-:S03]  /*03c0*/  @!P1 IMAD.SHL.U32 R7, R7, 0x2, RZ ;  /* 0x0000000207079824 */ /* 0x000fc600078e00ff */
[C---:B------:R-:W-:Y:S02]  /*03d0*/  ISETP.NE.AND P2, PT, R8.reuse, RZ, PT ;  /* 0x000000ff0800720c */ /* 0x040fe40003f45270 */
[----:B------:R1:W-:Y:S02]  /*03e0*/  @!P1 STG.E desc[UR4][R2.64+0x4], R7 ;  /* 0x0000040702009986 */ /* 0x0003e4000c101904 */
[----:B-----5:R-:W-:-:S13]  /*03f0*/  ISETP.NE.OR P2, PT, R8, R11, !P2 ;  /* 0x0000000b0800720c */ /* 0x020fda0005745670 */
[----:B------:R-:W-:Y:S01]  /*0400*/  @!P2 MOV R11, RZ ;  /* 0x000000ff000ba202 */ /* 0x000fe20000000f00 */
[----:B------:R-:W-:Y:S01]  /*0410*/  @!P2 IMAD.SHL.U32 R13, R8, 0x2, RZ ;  /* 0x00000002080da824 */ /* 0x000fe200078e00ff */
[----:B------:R-:W-:Y:S01]  /*0420*/  IADD3 R8, PT, PT, -R6, 0x4, RZ ;  /* 0x0000000406087810 */ /* 0x000fe20007ffe1ff */
[----:B------:R1:W-:Y:S01]  /*0430*/  @!P2 STG.E desc[UR4][R2.64+0xc], RZ ;  /* 0x00000cff0200a986 */ /* 0x0003e2000c101904 */
[C---:B------:R-:W-:Y:S02]  /*0440*/  ISETP.NE.AND P3, PT, R11.reuse, RZ, PT ;  /* 0x000000ff0b00720c */ /* 0x040fe40003f65270 */
[----:B------:R-:W-:Y:S01]  /*0450*/  ISETP.NE.AND P0, PT, R8, RZ, PT ;  /* 0x000000ff0800720c */ /* 0x000fe20003f05270 */
[----:B------:R1:W-:Y:S01]  /*0460*/  @!P2 STG.E desc[UR4][R2.64+0x8], R13 ;  /* 0x0000080d0200a986 */ /* 0x0003e2000c101904 */
[----:B------:R-:W-:Y:S02]  /*0470*/  ISETP.NE.OR P3, PT, R11, R10, !P3 ;  /* 0x0000000a0b00720c */ /* 0x000fe40005f65670 */
[----:B------:R-:W-:-:S05]  /*0480*/  IADD3 R10, P1, PT, R2, 0x18, RZ ;  /* 0x00000018020a7810 */ /* 0x000fca0007f3e0ff */
[----:B0-----:R-:W-:-:S06]  /*0490*/  IMAD.X R9, RZ, RZ, R3, P1 ;  /* 0x000000ffff097224 */ /* 0x001fcc00008e0603 */
[----:B------:R-:W-:Y:S01]  /*04a0*/  @!P3 IMAD.SHL.U32 R11, R11, 0x2, RZ ;  /* 0x000000020b0bb824 */ /* 0x000fe200078e00ff */
[----:B------:R1:W-:Y:S04]  /*04b0*/  @!P3 STG.E desc[UR4][R2.64+0x10], RZ ;  /* 0x000010ff0200b986 */ /* 0x0003e8000c101904 */
[----:B------:R1:W-:Y:S01]  /*04c0*/  @!P3 STG.E desc[UR4][R2.64+0xc], R11 ;  /* 0x00000c0b0200b986 */ /* 0x0003e2000c101904 */
[----:B------:R-:W-:Y:S05]  /*04d0*/  @!P0 BRA `(.L_x_20) ;  /* 0x0000000000908947 */ /* 0x000fea0003800000 */
[----:B-1----:R-:W-:-:S07]  /*04e0*/  MOV R13, R9 ;  /* 0x00000009000d7202 */ /* 0x002fce0000000f00 */
.L_x_21:
[----:B--2---:R-:W-:Y:S02]  /*04f0*/  IMAD.MOV.U32 R2, RZ, RZ, R10 ;  /* 0x000000ffff027224 */ /* 0x004fe400078e000a */
[----:B------:R-:W-:-:S05]  /*0500*/  IMAD.MOV.U32 R3, RZ, RZ, R13 ;  /* 0x000000ffff037224 */ /* 0x000fca00078e000d */
[----:B------:R-:W2:Y:S04]  /*0510*/  LDG.E R14, desc[UR4][R2.64+-0x8] ;  /* 0xfffff804020e7981 */ /* 0x000ea8000c1e1900 */
[----:B------:R-:W3:Y:S04]  /*0520*/  LDG.E R11, desc[UR4][R2.64+-0x4] ;  /* 0xfffffc04020b7981 */ /* 0x000ee8000c1e1900 */
[----:B------:R-:W4:Y:S04]  /*0530*/  LDG.E R10, desc[UR4][R2.64] ;  /* 0x00000004020a7981 */ /* 0x000f28000c1e1900 */
[----:B------:R-:W5:Y:S04]  /*0540*/  LDG.E R12, desc[UR4][R2.64+0x4] ;  /* 0x00000404020c7981 */ /* 0x000f68000c1e1900 */
[----:B------:R-:W5:Y:S01]  /*0550*/  LDG.E R7, desc[UR4][R2.64+0x8] ;  /* 0x0000080402077981 */ /* 0x000f62000c1e1900 */
[----:B------:R-:W-:-:S02]  /*0560*/  IADD3 R8, PT, PT, R8, 0x4, RZ ;  /* 0x0000000408087810 */ /* 0x000fc40007ffe0ff */
[----:B--2---:R-:W-:-:S04]  /*0570*/  ISETP.NE.AND P0, PT, R14, RZ, PT ;  /* 0x000000ff0e00720c */ /* 0x004fc80003f05270 */
[----:B---3--:R-:W-:-:S13]  /*0580*/  ISETP.NE.OR P0, PT, R14, R11, !P0 ;  /* 0x0000000b0e00720c */ /* 0x008fda0004705670 */
[----:B------:R-:W-:Y:S01]  /*0590*/  @!P0 IMAD.MOV.U32 R11, RZ, RZ, RZ ;  /* 0x000000ffff0b8224 */ /* 0x000fe200078e00ff */
[----:B------:R-:W-:Y:S01]  /*05a0*/  @!P0 STG.E desc[UR4][R2.64+-0x4], RZ ;  /* 0xfffffcff02008986 */ /* 0x000fe2000c101904 */
[----:B------:R-:W-:-:S03]  /*05b0*/  @!P0 IMAD.SHL.U32 R13, R14, 0x2, RZ ;  /* 0x000000020e0d8824 */ /* 0x000fc600078e00ff */
[C---:B------:R-:W-:Y:S02]  /*05c0*/  ISETP.NE.AND P1, PT, R11.reuse, RZ, PT ;  /* 0x000000ff0b00720c */ /* 0x040fe40003f25270 */
[----:B------:R0:W-:Y:S02]  /*05d0*/  @!P0 STG.E desc[UR4][R2.64+-0x8], R13 ;  /* 0xfffff80d02008986 */ /* 0x0001e4000c101904 */
[----:B----4-:R-:W-:-:S13]  /*05e0*/  ISETP.NE.OR P1, PT, R11, R10, !P1 ;  /* 0x0000000a0b00720c */ /* 0x010fda0004f25670 */
[----:B------:R-:W-:Y:S01]  /*05f0*/  @!P1 IMAD.MOV.U32 R10, RZ, RZ, RZ ;  /* 0x000000ffff0a9224 */ /* 0x000fe200078e00ff */
[----:B------:R2:W-:Y:S01]  /*0600*/  @!P1 STG.E desc[UR4][R2.64], RZ ;  /* 0x000000ff02009986 */ /* 0x0005e2000c101904 */
[----:B------:R-:W-:-:S03]  /*0610*/  @!P1 IMAD.SHL.U32 R11, R11, 0x2, RZ ;  /* 0x000000020b0b9824 */ /* 0x000fc600078e00ff */
[----:B------:R-:W-:Y:S02]  /*0620*/  ISETP.NE.AND P2, PT, R10, RZ, PT ;  /* 0x000000ff0a00720c */ /* 0x000fe40003f45270 */
[----:B------:R2:W-:Y:S01]  /*0630*/  @!P1 STG.E desc[UR4][R2.64+-0x4], R11 ;  /* 0xfffffc0b02009986 */ /* 0x0005e2000c101904 */
[----:B------:R-:W-:Y:S02]  /*0640*/  ISETP.NE.AND P1, PT, R8, RZ, PT ;  /* 0x000000ff0800720c */ /* 0x000fe40003f25270 */
[----:B-----5:R-:W-:-:S13]  /*0650*/  ISETP.NE.OR P2, PT, R10, R12, !P2 ;  /* 0x0000000c0a00720c */ /* 0x020fda0005745670 */
[----:B------:R-:W-:Y:S01]  /*0660*/  @!P2 MOV R12, RZ ;  /* 0x000000ff000ca202 */ /* 0x000fe20000000f00 */
[----:B------:R-:W-:Y:S01]  /*0670*/  @!P2 IMAD.SHL.U32 R9, R10, 0x2, RZ ;  /* 0x000000020a09a824 */ /* 0x000fe200078e00ff */
[----:B------:R-:W-:Y:S01]  /*0680*/  IADD3 R10, P0, PT, R2, 0x10, RZ ;  /* 0x00000010020a7810 */ /* 0x000fe20007f1e0ff */
[----:B------:R2:W-:Y:S01]  /*0690*/  @!P2 STG.E desc[UR4][R2.64+0x4], RZ ;  /* 0x000004ff0200a986 */ /* 0x0005e2000c101904 */
[----:B------:R-:W-:-:S03]  /*06a0*/  ISETP.NE.AND P3, PT, R12, RZ, PT ;  /* 0x000000ff0c00720c */ /* 0x000fc60003f65270 */
[----:B------:R2:W-:Y:S01]  /*06b0*/  @!P2 STG.E desc[UR4][R2.64], R9 ;  /* 0x000000090200a986 */ /* 0x0005e2000c101904 */
[----:B------:R-:W-:Y:S01]  /*06c0*/  ISETP.NE.OR P3, PT, R12, R7, !P3 ;  /* 0x000000070c00720c */ /* 0x000fe20005f65670 */
[----:B0-----:R-:W-:-:S12]  /*06d0*/  IMAD.X R13, RZ, RZ, R3, P0 ;  /* 0x000000ffff0d7224 */ /* 0x001fd800000e0603 */
[----:B------:R-:W-:Y:S01]  /*06e0*/  @!P3 IMAD.SHL.U32 R7, R12, 0x2, RZ ;  /* 0x000000020c07b824 */ /* 0x000fe200078e00ff */
[----:B------:R2:W-:Y:S04]  /*06f0*/  @!P3 STG.E desc[UR4][R2.64+0x8], RZ ;  /* 0x000008ff0200b986 */ /* 0x0005e8000c101904 */
[----:B------:R2:W-:Y:S01]  /*0700*/  @!P3 STG.E desc[UR4][R2.64+0x4], R7 ;  /* 0x000004070200b986 */ /* 0x0005e2000c101904 */
[----:B------:R-:W-:Y:S05]  /*0710*/  @P1 BRA `(.L_x_21) ;  /* 0xfffffffc00741947 */ /* 0x000fea000383ffff */
.L_x_20:
[----:B------:R-:W-:-:S13]  /*0720*/  ISETP.NE.AND P0, PT, R4, RZ, PT ;  /* 0x000000ff0400720c */ /* 0x000fda0003f05270 */
[----:B------:R-:W-:Y:S05]  /*0730*/  @!P0 BRA `(.L_x_19) ;  /* 0x0000000000508947 */ /* 0x000fea0003800000 */
[----:B-12---:R-:W1:Y:S01]  /*0740*/  LDC.64 R2, c[0x0][0x380] ;  /* 0x0000e000ff027b82 */ /* 0x006e620000000a00 */
[----:B------:R-:W-:Y:S02]  /*0750*/  IMAD.IADD R5, R5, 0x1, R6 ;  /* 0x0000000105057824 */ /* 0x000fe400078e0206 */
[----:B------:R-:W-:Y:S02]  /*0760*/  IMAD.MOV R4, RZ, RZ, -R4 ;  /* 0x000000ffff047224 */ /* 0x000fe400078e0a04 */
[----:B-1----:R-:W-:-:S03]  /*0770*/  IMAD.WIDE.U32 R2, R5, 0x4, R2 ;  /* 0x0000000405027825 */ /* 0x002fc600078e0002 */
[----:B------:R-:W-:-:S05]  /*0780*/  IADD3 R6, P0, PT, R2, 0x4, RZ ;  /* 0x0000000402067810 */ /* 0x000fca0007f1e0ff */
[----:B------:R-:W-:-:S08]  /*0790*/  IMAD.X R7, RZ, RZ, R3, P0 ;  /* 0x000000ffff077224 */ /* 0x000fd000000e0603 */
.L_x_22:
[----:B---3--:R-:W-:Y:S01]  /*07a0*/  MOV R2, R6 ;  /* 0x0000000600027202 */ /* 0x008fe20000000f00 */
[----:B------:R-:W-:-:S05]  /*07b0*/  IMAD.MOV.U32 R3, RZ, RZ, R7 ;  /* 0x000000ffff037224 */ /* 0x000fca00078e0007 */
[----:B------:R-:W2:Y:S04]  /*07c0*/  LDG.E R6, desc[UR4][R2.64+-0x4] ;  /* 0xfffffc0402067981 */ /* 0x000ea8000c1e1900 */
[----:B------:R-:W3:Y:S01]  /*07d0*/  LDG.E R5, desc[UR4][R2.64] ;  /* 0x0000000402057981 */ /* 0x000ee2000c1e1900 */
[----:B------:R-:W-:-:S05]  /*07e0*/  VIADD R4, R4, 0x1 ;  /* 0x0000000104047836 */ /* 0x000fca0000000000 */
[----:B------:R-:W-:Y:S02]  /*07f0*/  ISETP.NE.AND P1, PT, R4, RZ, PT ;  /* 0x000000ff0400720c */ /* 0x000fe40003f25270 */
[----:B--2---:R-:W-:-:S04]  /*0800*/  ISETP.NE.AND P0, PT, R6, RZ, PT ;  /* 0x000000ff0600720c */ /* 0x004fc80003f05270 */
[----:B---3--:R-:W-:-:S13]  /*0810*/  ISETP.NE.OR P0, PT, R6, R5, !P0 ;  /* 0x000000050600720c */ /* 0x008fda0004705670 */
[----:B------:R-:W-:Y:S01]  /*0820*/  @!P0 IMAD.SHL.U32 R5, R6, 0x2, RZ ;  /* 0x0000000206058824 */ /* 0x000fe200078e00ff */
[----:B------:R3:W-:Y:S04]  /*0830*/  @!P0 STG.E desc[UR4][R2.64], RZ ;  /* 0x000000ff02008986 */ /* 0x0007e8000c101904 */
[----:B------:R3:W-:Y:S01]  /*0840*/  @!P0 STG.E desc[UR4][R2.64+-0x4], R5 ;  /* 0xfffffc0502008986 */ /* 0x0007e2000c101904 */
[----:B------:R-:W-:-:S05]  /*0850*/  IADD3 R6, P0, PT, R2, 0x4, RZ ;  /* 0x0000000402067810 */ /* 0x000fca0007f1e0ff */
[----:B------:R-:W-:Y:S01]  /*0860*/  IMAD.X R7, RZ, RZ, R3, P0 ;  /* 0x000000ffff077224 */ /* 0x000fe200000e0603 */
[----:B------:R-:W-:Y:S07]  /*0870*/  @P1 BRA `(.L_x_22) ;  /* 0xfffffffc00c81947 */ /* 0x000fee000383ffff */
.L_x_19:
[----:B-123--:R-:W1:Y:S02]  /*0880*/  LDC R2, c[0x0][0x388] ;  /* 0x0000e200ff027b82 */ /* 0x00ee640000000800 */
[----:B-1----:R-:W-:-:S13]  /*0890*/  ISETP.GE.AND P0, PT, R2, 0x1, PT ;  /* 0x000000010200780c */ /* 0x002fda0003f06270 */
[----:B------:R-:W-:Y:S05]  /*08a0*/  @!P0 EXIT ;  /* 0x000000000000894d */ /* 0x000fea0003800000 */
[----:B------:R-:W-:-:S07]  /*08b0*/  HFMA2 R8, -RZ, RZ, 0, 0 ;  /* 0x00000000ff087431 */ /* 0x000fce00000001ff */
.L_x_25:
[----:B-12---:R-:W1:Y:S08]  /*08c0*/  LDC R5, c[0x0][0x388] ;  /* 0x0000e200ff057b82 */ /* 0x006e700000000800 */
[----:B------:R-:W2:Y:S01]  /*08d0*/  LDC.64 R2, c[0x0][0x380] ;  /* 0x0000e000ff027b82 */ /* 0x000ea20000000a00 */
[----:B-1----:R-:W-:-:S04]  /*08e0*/  IMAD R5, R5, UR6, R8 ;  /* 0x0000000605057c24 */ /* 0x002fc8000f8e0208 */
[----:B--2---:R-:W-:-:S05]  /*08f0*/  IMAD.WIDE.U32 R2, R5, 0x4, R2 ;  /* 0x0000000405027825 */ /* 0x004fca00078e0002 */
[----:B------:R-:W2:Y:S02]  /*0900*/  LDG.E R4, desc[UR4][R2.64] ;  /* 0x0000000402047981 */ /* 0x000ea4000c1e1900 */
[----:B--2---:R-:W-:-:S13]  /*0910*/  ISETP.NE.AND P0, PT, R4, RZ, PT ;  /* 0x000000ff0400720c */ /* 0x004fda0003f05270 */
[----:B------:R-:W-:Y:S05]  /*0920*/  @P0 BRA `(.L_x_23) ;  /* 0x0000000000340947 */ /* 0x000fea0003800000 */
[----:B0-----:R-:W0:Y:S01]  /*0930*/  LDC R10, c[0x0][0x388] ;  /* 0x0000e200ff0a7b82 */ /* 0x001e220000000800 */
[----:B------:R-:W-:-:S07]  /*0940*/  IMAD.MOV.U32 R9, RZ, RZ, R8 ;  /* 0x000000ffff097224 */ /* 0x000fce00078e0008 */
[----:B------:R-:W1:Y:S02]  /*0950*/  LDC.64 R6, c[0x0][0x380] ;  /* 0x0000e000ff067b82 */ /* 0x000e640000000a00 */
.L_x_24:
        /* <DEDUP_REMOVED lines=10> */
.L_x_23:
[----:B------:R-:W3:Y:S01]  /*0a00*/  LDCU UR7, c[0x0][0x388] ;  /* 0x00007100ff0777ac */ /* 0x000ee20008000800 */
[----:B------:R-:W-:-:S05]  /*0a10*/  VIADD R8, R8, 0x1 ;  /* 0x0000000108087836 */ /* 0x000fca0000000000 */
[----:B---3--:R-:W-:-:S13]  /*0a20*/  ISETP.NE.AND P0, PT, R8, UR7, PT ;  /* 0x0000000708007c0c */ /* 0x008fda000bf05270 */
[----:B------:R-:W-:Y:S05]  /*0a30*/  @P0 BRA `(.L_x_25) ;  /* 0xfffffffc00a00947 */ /* 0x000fea000383ffff */
[----:B------:R-:W-:Y:S05]  /*0a40*/  EXIT ;  /* 0x000000000000794d */ /* 0x000fea0003800000 */
.L_x_26:
        /* <DEDUP_REMOVED lines=11> */
.L_x_29:


//--------------------- .nv.shared.reserved.0     --------------------------
	.section	.nv.shared.reserved.0,"aw",@nobits
	.weak		__nv_reservedSMEM_offset_0_alias
	.size		__nv_reservedSMEM_offset_0_alias, 0, 64
	.other		__nv_reservedSMEM_offset_0_alias,@"STO_CUDA_RESERVED_SHARED STV_DEFAULT"
__nv_reservedSMEM_offset_0_alias:
	.zero		0
	.zero		64


//--------------------- .nv.constant0._Z9transposePii --------------------------
	.section	.nv.constant0._Z9transposePii,"a",@progbits
	.sectionflags	@""
	.align	4
.nv.constant0._Z9transposePii:
	.zero		908


//--------------------- .nv.constant0._Z10move_rightPii --------------------------
	.section	.nv.constant0._Z10move_rightPii,"a",@progbits
	.sectionflags	@""
	.align	4
.nv.constant0._Z10move_rightPii:
	.zero		908


//--------------------- .nv.constant0._Z9move_leftPii --------------------------
	.section	.nv.constant0._Z9move_leftPii,"a",@progbits
	.sectionflags	@""
	.align	4
.nv.constant0._Z9move_leftPii:
	.zero		908


//--------------------- SYMBOLS --------------------------

	.type		.nv.reservedSmem.offset0,@object
	.size		.nv.reservedSmem.offset0,0x4
